//
// Generated by NVIDIA NVVM Compiler
//
// Compiler Build ID: CL-36424714
// Cuda compilation tools, release 13.0, V13.0.88
// Based on NVVM 20.0.0
//

.version 9.0
.target sm_100
.address_size 64

	// .globl	_Z18init_labels_kernelPii

.visible .entry _Z18init_labels_kernelPii(
	.param .u64 .ptr .align 1 _Z18init_labels_kernelPii_param_0,
	.param .u32 _Z18init_labels_kernelPii_param_1
)
{
	.reg .pred 	%p<2>;
	.reg .b32 	%r<4>;
	.reg .b64 	%rd<9>;

	ld.param.u64 	%rd2, [_Z18init_labels_kernelPii_param_0];
	ld.param.s32 	%rd3, [_Z18init_labels_kernelPii_param_1];
	mov.u32 	%r1, %ctaid.x;
	mov.u32 	%r2, %ntid.x;
	mul.wide.u32 	%rd4, %r1, %r2;
	mov.u32 	%r3, %tid.x;
	cvt.u64.u32 	%rd5, %r3;
	add.s64 	%rd1, %rd4, %rd5;
	setp.ge.u64 	%p1, %rd1, %rd3;
	@%p1 bra 	$L__BB0_2;
	cvta.to.global.u64 	%rd6, %rd2;
	shl.b64 	%rd7, %rd1, 2;
	add.s64 	%rd8, %rd6, %rd7;
	st.global.u32 	[%rd8], %rd1;
$L__BB0_2:
	ret;

}
	// .globl	_Z18cc_sampling_kernelPKxPKiPii
.visible .entry _Z18cc_sampling_kernelPKxPKiPii(
	.param .u64 .ptr .align 1 _Z18cc_sampling_kernelPKxPKiPii_param_0,
	.param .u64 .ptr .align 1 _Z18cc_sampling_kernelPKxPKiPii_param_1,
	.param .u64 .ptr .align 1 _Z18cc_sampling_kernelPKxPKiPii_param_2,
	.param .u32 _Z18cc_sampling_kernelPKxPKiPii_param_3
)
{
	.reg .pred 	%p<7>;
	.reg .b32 	%r<12>;
	.reg .b64 	%rd<22>;

	ld.param.u64 	%rd8, [_Z18cc_sampling_kernelPKxPKiPii_param_0];
	ld.param.u64 	%rd9, [_Z18cc_sampling_kernelPKxPKiPii_param_1];
	ld.param.u64 	%rd10, [_Z18cc_sampling_kernelPKxPKiPii_param_2];
	ld.param.s32 	%rd11, [_Z18cc_sampling_kernelPKxPKiPii_param_3];
	mov.u32 	%r5, %ctaid.x;
	mov.u32 	%r6, %ntid.x;
	mul.wide.u32 	%rd12, %r5, %r6;
	mov.u32 	%r7, %tid.x;
	cvt.u64.u32 	%rd13, %r7;
	add.s64 	%rd1, %rd12, %rd13;
	setp.ge.u64 	%p1, %rd1, %rd11;
	@%p1 bra 	$L__BB1_6;
	cvta.to.global.u64 	%rd14, %rd10;
	cvta.to.global.u64 	%rd15, %rd8;
	shl.b64 	%rd16, %rd1, 3;
	add.s64 	%rd17, %rd15, %rd16;
	ld.global.u64 	%rd2, [%rd17];
	ld.global.u64 	%rd3, [%rd17+8];
	shl.b64 	%rd18, %rd1, 2;
	add.s64 	%rd4, %rd14, %rd18;
	ld.global.u32 	%r1, [%rd4];
	setp.ge.s64 	%p2, %rd2, %rd3;
	mov.u32 	%r11, %r1;
	@%p2 bra 	$L__BB1_4;
	cvta.to.global.u64 	%rd5, %rd9;
	mov.u64 	%rd21, %rd2;
	mov.u32 	%r11, %r1;
$L__BB1_3:
	shl.b64 	%rd19, %rd21, 2;
	add.s64 	%rd20, %rd5, %rd19;
	ld.global.u32 	%r8, [%rd20];
	min.s32 	%r11, %r8, %r11;
	add.s64 	%rd7, %rd21, 1;
	setp.lt.s64 	%p3, %rd7, %rd3;
	setp.le.s64 	%p4, %rd21, %rd2;
	and.pred  	%p5, %p3, %p4;
	mov.u64 	%rd21, %rd7;
	@%p5 bra 	$L__BB1_3;
$L__BB1_4:
	setp.ge.s32 	%p6, %r11, %r1;
	@%p6 bra 	$L__BB1_6;
	atom.global.min.s32 	%r9, [%rd4], %r11;
$L__BB1_6:
	ret;

}
	// .globl	_Z14cc_link_kernelPKxPKiPiPbi
.visible .entry _Z14cc_link_kernelPKxPKiPiPbi(
	.param .u64 .ptr .align 1 _Z14cc_link_kernelPKxPKiPiPbi_param_0,
	.param .u64 .ptr .align 1 _Z14cc_link_kernelPKxPKiPiPbi_param_1,
	.param .u64 .ptr .align 1 _Z14cc_link_kernelPKxPKiPiPbi_param_2,
	.param .u64 .ptr .align 1 _Z14cc_link_kernelPKxPKiPiPbi_param_3,
	.param .u32 _Z14cc_link_kernelPKxPKiPiPbi_param_4
)
{
	.reg .pred 	%p<20>;
	.reg .b16 	%rs<2>;
	.reg .b32 	%r<127>;
	.reg .b64 	%rd<130>;

	ld.param.u64 	%rd33, [_Z14cc_link_kernelPKxPKiPiPbi_param_0];
	ld.param.u64 	%rd35, [_Z14cc_link_kernelPKxPKiPiPbi_param_1];
	ld.param.u64 	%rd36, [_Z14cc_link_kernelPKxPKiPiPbi_param_2];
	ld.param.u64 	%rd34, [_Z14cc_link_kernelPKxPKiPiPbi_param_3];
	ld.param.s32 	%rd37, [_Z14cc_link_kernelPKxPKiPiPbi_param_4];
	cvta.to.global.u64 	%rd1, %rd35;
	cvta.to.global.u64 	%rd2, %rd36;
	mov.u32 	%r16, %ctaid.x;
	mov.u32 	%r17, %ntid.x;
	mul.wide.u32 	%rd38, %r16, %r17;
	mov.u32 	%r18, %tid.x;
	cvt.u64.u32 	%rd39, %r18;
	add.s64 	%rd3, %rd38, %rd39;
	shr.u64 	%rd4, %rd3, 5;
	setp.ge.u64 	%p1, %rd4, %rd37;
	@%p1 bra 	$L__BB2_16;
	cvta.to.global.u64 	%rd40, %rd33;
	shl.b64 	%rd41, %rd4, 32;
	shr.s64 	%rd42, %rd41, 29;
	add.s64 	%rd43, %rd40, %rd42;
	ld.global.u64 	%rd5, [%rd43];
	add.s64 	%rd44, %rd41, 4294967296;
	shr.s64 	%rd45, %rd44, 29;
	add.s64 	%rd46, %rd40, %rd45;
	ld.global.u64 	%rd6, [%rd46];
	shr.s64 	%rd47, %rd41, 30;
	add.s64 	%rd7, %rd2, %rd47;
	ld.global.u32 	%r1, [%rd7];
	and.b64  	%rd8, %rd3, 31;
	add.s64 	%rd129, %rd5, %rd8;
	setp.ge.s64 	%p2, %rd129, %rd6;
	mov.u32 	%r126, %r1;
	@%p2 bra 	$L__BB2_14;
	add.s64 	%rd48, %rd129, 32;
	max.s64 	%rd49, %rd6, %rd48;
	not.b64 	%rd50, %rd5;
	add.s64 	%rd51, %rd49, %rd50;
	sub.s64 	%rd52, %rd51, %rd8;
	shr.u64 	%rd53, %rd52, 5;
	add.s64 	%rd10, %rd53, 1;
	and.b64  	%rd11, %rd10, 15;
	setp.lt.u64 	%p3, %rd52, 480;
	mov.u32 	%r126, %r1;
	@%p3 bra 	$L__BB2_5;
	and.b64  	%rd128, %rd10, 1152921504606846960;
	shl.b64 	%rd54, %rd129, 2;
	add.s64 	%rd55, %rd54, %rd1;
	add.s64 	%rd127, %rd55, 1024;
	mov.u32 	%r126, %r1;
$L__BB2_4:
	.pragma "nounroll";
	ld.global.u32 	%r20, [%rd127+-1024];
	mul.wide.s32 	%rd56, %r20, 4;
	add.s64 	%rd57, %rd2, %rd56;
	ld.global.u32 	%r21, [%rd57];
	min.s32 	%r22, %r21, %r126;
	ld.global.u32 	%r23, [%rd127+-896];
	mul.wide.s32 	%rd58, %r23, 4;
	add.s64 	%rd59, %rd2, %rd58;
	ld.global.u32 	%r24, [%rd59];
	min.s32 	%r25, %r24, %r22;
	ld.global.u32 	%r26, [%rd127+-768];
	mul.wide.s32 	%rd60, %r26, 4;
	add.s64 	%rd61, %rd2, %rd60;
	ld.global.u32 	%r27, [%rd61];
	min.s32 	%r28, %r27, %r25;
	ld.global.u32 	%r29, [%rd127+-640];
	mul.wide.s32 	%rd62, %r29, 4;
	add.s64 	%rd63, %rd2, %rd62;
	ld.global.u32 	%r30, [%rd63];
	min.s32 	%r31, %r30, %r28;
	ld.global.u32 	%r32, [%rd127+-512];
	mul.wide.s32 	%rd64, %r32, 4;
	add.s64 	%rd65, %rd2, %rd64;
	ld.global.u32 	%r33, [%rd65];
	min.s32 	%r34, %r33, %r31;
	ld.global.u32 	%r35, [%rd127+-384];
	mul.wide.s32 	%rd66, %r35, 4;
	add.s64 	%rd67, %rd2, %rd66;
	ld.global.u32 	%r36, [%rd67];
	min.s32 	%r37, %r36, %r34;
	ld.global.u32 	%r38, [%rd127+-256];
	mul.wide.s32 	%rd68, %r38, 4;
	add.s64 	%rd69, %rd2, %rd68;
	ld.global.u32 	%r39, [%rd69];
	min.s32 	%r40, %r39, %r37;
	ld.global.u32 	%r41, [%rd127+-128];
	mul.wide.s32 	%rd70, %r41, 4;
	add.s64 	%rd71, %rd2, %rd70;
	ld.global.u32 	%r42, [%rd71];
	min.s32 	%r43, %r42, %r40;
	ld.global.u32 	%r44, [%rd127];
	mul.wide.s32 	%rd72, %r44, 4;
	add.s64 	%rd73, %rd2, %rd72;
	ld.global.u32 	%r45, [%rd73];
	min.s32 	%r46, %r45, %r43;
	ld.global.u32 	%r47, [%rd127+128];
	mul.wide.s32 	%rd74, %r47, 4;
	add.s64 	%rd75, %rd2, %rd74;
	ld.global.u32 	%r48, [%rd75];
	min.s32 	%r49, %r48, %r46;
	ld.global.u32 	%r50, [%rd127+256];
	mul.wide.s32 	%rd76, %r50, 4;
	add.s64 	%rd77, %rd2, %rd76;
	ld.global.u32 	%r51, [%rd77];
	min.s32 	%r52, %r51, %r49;
	ld.global.u32 	%r53, [%rd127+384];
	mul.wide.s32 	%rd78, %r53, 4;
	add.s64 	%rd79, %rd2, %rd78;
	ld.global.u32 	%r54, [%rd79];
	min.s32 	%r55, %r54, %r52;
	ld.global.u32 	%r56, [%rd127+512];
	mul.wide.s32 	%rd80, %r56, 4;
	add.s64 	%rd81, %rd2, %rd80;
	ld.global.u32 	%r57, [%rd81];
	min.s32 	%r58, %r57, %r55;
	ld.global.u32 	%r59, [%rd127+640];
	mul.wide.s32 	%rd82, %r59, 4;
	add.s64 	%rd83, %rd2, %rd82;
	ld.global.u32 	%r60, [%rd83];
	min.s32 	%r61, %r60, %r58;
	ld.global.u32 	%r62, [%rd127+768];
	mul.wide.s32 	%rd84, %r62, 4;
	add.s64 	%rd85, %rd2, %rd84;
	ld.global.u32 	%r63, [%rd85];
	min.s32 	%r64, %r63, %r61;
	ld.global.u32 	%r65, [%rd127+896];
	mul.wide.s32 	%rd86, %r65, 4;
	add.s64 	%rd87, %rd2, %rd86;
	ld.global.u32 	%r66, [%rd87];
	min.s32 	%r126, %r66, %r64;
	add.s64 	%rd129, %rd129, 512;
	add.s64 	%rd128, %rd128, -16;
	add.s64 	%rd127, %rd127, 2048;
	setp.eq.s64 	%p4, %rd128, 0;
	@%p4 bra 	$L__BB2_5;
	bra.uni 	$L__BB2_4;
$L__BB2_5:
	setp.eq.s64 	%p5, %rd11, 0;
	@%p5 bra 	$L__BB2_14;
	and.b64  	%rd15, %rd10, 7;
	setp.lt.u64 	%p6, %rd11, 8;
	@%p6 bra 	$L__BB2_8;
	shl.b64 	%rd88, %rd129, 2;
	add.s64 	%rd89, %rd1, %rd88;
	ld.global.u32 	%r68, [%rd89];
	mul.wide.s32 	%rd90, %r68, 4;
	add.s64 	%rd91, %rd2, %rd90;
	ld.global.u32 	%r69, [%rd91];
	min.s32 	%r70, %r69, %r126;
	ld.global.u32 	%r71, [%rd89+128];
	mul.wide.s32 	%rd92, %r71, 4;
	add.s64 	%rd93, %rd2, %rd92;
	ld.global.u32 	%r72, [%rd93];
	min.s32 	%r73, %r72, %r70;
	ld.global.u32 	%r74, [%rd89+256];
	mul.wide.s32 	%rd94, %r74, 4;
	add.s64 	%rd95, %rd2, %rd94;
	ld.global.u32 	%r75, [%rd95];
	min.s32 	%r76, %r75, %r73;
	ld.global.u32 	%r77, [%rd89+384];
	mul.wide.s32 	%rd96, %r77, 4;
	add.s64 	%rd97, %rd2, %rd96;
	ld.global.u32 	%r78, [%rd97];
	min.s32 	%r79, %r78, %r76;
	ld.global.u32 	%r80, [%rd89+512];
	mul.wide.s32 	%rd98, %r80, 4;
	add.s64 	%rd99, %rd2, %rd98;
	ld.global.u32 	%r81, [%rd99];
	min.s32 	%r82, %r81, %r79;
	ld.global.u32 	%r83, [%rd89+640];
	mul.wide.s32 	%rd100, %r83, 4;
	add.s64 	%rd101, %rd2, %rd100;
	ld.global.u32 	%r84, [%rd101];
	min.s32 	%r85, %r84, %r82;
	ld.global.u32 	%r86, [%rd89+768];
	mul.wide.s32 	%rd102, %r86, 4;
	add.s64 	%rd103, %rd2, %rd102;
	ld.global.u32 	%r87, [%rd103];
	min.s32 	%r88, %r87, %r85;
	ld.global.u32 	%r89, [%rd89+896];
	mul.wide.s32 	%rd104, %r89, 4;
	add.s64 	%rd105, %rd2, %rd104;
	ld.global.u32 	%r90, [%rd105];
	min.s32 	%r126, %r90, %r88;
	add.s64 	%rd129, %rd129, 256;
$L__BB2_8:
	setp.eq.s64 	%p7, %rd15, 0;
	@%p7 bra 	$L__BB2_14;
	and.b64  	%rd18, %rd10, 3;
	setp.lt.u64 	%p8, %rd15, 4;
	@%p8 bra 	$L__BB2_11;
	shl.b64 	%rd106, %rd129, 2;
	add.s64 	%rd107, %rd1, %rd106;
	ld.global.u32 	%r92, [%rd107];
	mul.wide.s32 	%rd108, %r92, 4;
	add.s64 	%rd109, %rd2, %rd108;
	ld.global.u32 	%r93, [%rd109];
	min.s32 	%r94, %r93, %r126;
	ld.global.u32 	%r95, [%rd107+128];
	mul.wide.s32 	%rd110, %r95, 4;
	add.s64 	%rd111, %rd2, %rd110;
	ld.global.u32 	%r96, [%rd111];
	min.s32 	%r97, %r96, %r94;
	ld.global.u32 	%r98, [%rd107+256];
	mul.wide.s32 	%rd112, %r98, 4;
	add.s64 	%rd113, %rd2, %rd112;
	ld.global.u32 	%r99, [%rd113];
	min.s32 	%r100, %r99, %r97;
	ld.global.u32 	%r101, [%rd107+384];
	mul.wide.s32 	%rd114, %r101, 4;
	add.s64 	%rd115, %rd2, %rd114;
	ld.global.u32 	%r102, [%rd115];
	min.s32 	%r126, %r102, %r100;
	add.s64 	%rd129, %rd129, 128;
$L__BB2_11:
	setp.eq.s64 	%p9, %rd18, 0;
	@%p9 bra 	$L__BB2_14;
	shl.b64 	%rd116, %rd129, 2;
	add.s64 	%rd126, %rd1, %rd116;
	neg.s64 	%rd125, %rd18;
$L__BB2_13:
	.pragma "nounroll";
	ld.global.u32 	%r103, [%rd126];
	mul.wide.s32 	%rd117, %r103, 4;
	add.s64 	%rd118, %rd2, %rd117;
	ld.global.u32 	%r104, [%rd118];
	min.s32 	%r126, %r104, %r126;
	add.s64 	%rd126, %rd126, 128;
	add.s64 	%rd125, %rd125, 1;
	setp.eq.s64 	%p10, %rd125, 0;
	@%p10 bra 	$L__BB2_14;
	bra.uni 	$L__BB2_13;
$L__BB2_14:
	shfl.sync.down.b32	%r105|%p11, %r126, 16, 31, -1;
	min.s32 	%r106, %r105, %r126;
	shfl.sync.down.b32	%r107|%p12, %r106, 8, 31, -1;
	min.s32 	%r108, %r107, %r106;
	shfl.sync.down.b32	%r109|%p13, %r108, 4, 31, -1;
	min.s32 	%r110, %r109, %r108;
	shfl.sync.down.b32	%r111|%p14, %r110, 2, 31, -1;
	min.s32 	%r112, %r111, %r110;
	shfl.sync.down.b32	%r113|%p15, %r112, 1, 31, -1;
	min.s32 	%r114, %r113, %r112;
	shfl.sync.idx.b32	%r115|%p16, %r114, 0, 31, -1;
	setp.ne.s64 	%p17, %rd8, 0;
	setp.ge.s32 	%p18, %r115, %r1;
	or.pred  	%p19, %p17, %p18;
	@%p19 bra 	$L__BB2_16;
	atom.global.min.s32 	%r116, [%rd7], %r115;
	mul.wide.s32 	%rd119, %r1, 4;
	add.s64 	%rd120, %rd2, %rd119;
	atom.global.min.s32 	%r117, [%rd120], %r115;
	cvta.to.global.u64 	%rd121, %rd34;
	mov.b16 	%rs1, 1;
	st.global.u8 	[%rd121], %rs1;
$L__BB2_16:
	ret;

}
	// .globl	_Z18cc_compress_kernelPii
.visible .entry _Z18cc_compress_kernelPii(
	.param .u64 .ptr .align 1 _Z18cc_compress_kernelPii_param_0,
	.param .u32 _Z18cc_compress_kernelPii_param_1
)
{
	.reg .pred 	%p<3>;
	.reg .b32 	%r<6>;
	.reg .b64 	%rd<11>;

	ld.param.u64 	%rd3, [_Z18cc_compress_kernelPii_param_0];
	ld.param.s32 	%rd4, [_Z18cc_compress_kernelPii_param_1];
	mov.u32 	%r2, %ctaid.x;
	mov.u32 	%r3, %ntid.x;
	mul.wide.u32 	%rd5, %r2, %r3;
	mov.u32 	%r4, %tid.x;
	cvt.u64.u32 	%rd6, %r4;
	add.s64 	%rd1, %rd5, %rd6;
	setp.ge.u64 	%p1, %rd1, %rd4;
	@%p1 bra 	$L__BB3_3;
	cvta.to.global.u64 	%rd7, %rd3;
	shl.b64 	%rd8, %rd1, 2;
	add.s64 	%rd2, %rd7, %rd8;
	ld.global.u32 	%r5, [%rd2];
	mul.wide.s32 	%rd9, %r5, 4;
	add.s64 	%rd10, %rd7, %rd9;
	ld.global.u32 	%r1, [%rd10];
	setp.eq.s32 	%p2, %r5, %r1;
	@%p2 bra 	$L__BB3_3;
	st.global.u32 	[%rd2], %r1;
$L__BB3_3:
	ret;

}


// ===== COMPILED SASS (sm_100) =====

	.target	sm_100

	.elftype	@"ET_EXEC"


//--------------------- .note.nv.tkinfo           --------------------------
	.section	.note.nv.tkinfo,"",@"SHT_NOTE"
	.sectionflags	@"SHF_NOTE_NV_TKINFO"
	.tkinfo
        /*0018*/ 	.word	0x00000002
        /*0030*/ 	.string	""
        /*0030*/ 	.string	"ptxas"
        /*0030*/ 	.string	"Cuda compilation tools, release 13.0, V13.0.88"
        /*0030*/ 	.string	"Build cuda_13.0.r13.0/compiler.36424714_0"
        /*0030*/ 	.string	"-arch sm_100 -m 64 "



//--------------------- .note.nv.cuinfo           --------------------------
	.section	.note.nv.cuinfo,"",@"SHT_NOTE"
	.sectionflags	@"SHF_NOTE_NV_CUINFO"
        /*0018*/ 	.short	0x0002
        /*001a*/ 	.short	0x0064
        /*001c*/ 	.short	0x0082
	.zero		2


//--------------------- .nv.info                  --------------------------
	.section	.nv.info,"",@"SHT_CUDA_INFO"
	.align	4


	//----- nvinfo : EIATTR_REGCOUNT
	.align		4
        /*0000*/ 	.byte	0x04, 0x2f
        /*0002*/ 	.short	(.L_1 - .L_0)
	.align		4
.L_0:
        /*0004*/ 	.word	index@(_Z18init_labels_kernelPii)
        /*0008*/ 	.word	0x00000008


	//----- nvinfo : EIATTR_FRAME_SIZE
	.align		4
.L_1:
        /*000c*/ 	.byte	0x04, 0x11
        /*000e*/ 	.short	(.L_3 - .L_2)
	.align		4
.L_2:
        /*0010*/ 	.word	index@(_Z18init_labels_kernelPii)
        /*0014*/ 	.word	0x00000000


	//----- nvinfo : EIATTR_REGCOUNT
	.align		4
.L_3:
        /*0018*/ 	.byte	0x04, 0x2f
        /*001a*/ 	.short	(.L_5 - .L_4)
	.align		4
.L_4:
        /*001c*/ 	.word	index@(_Z18cc_sampling_kernelPKxPKiPii)
        /*0020*/ 	.word	0x00000014


	//----- nvinfo : EIATTR_FRAME_SIZE
	.align		4
.L_5:
        /*0024*/ 	.byte	0x04, 0x11
        /*0026*/ 	.short	(.L_7 - .L_6)
	.align		4
.L_6:
        /*0028*/ 	.word	index@(_Z18cc_sampling_kernelPKxPKiPii)
        /*002c*/ 	.word	0x00000000


	//----- nvinfo : EIATTR_REGCOUNT
	.align		4
.L_7:
        /*0030*/ 	.byte	0x04, 0x2f
        /*0032*/ 	.short	(.L_9 - .L_8)
	.align		4
.L_8:
        /*0034*/ 	.word	index@(_Z14cc_link_kernelPKxPKiPiPbi)
        /*0038*/ 	.word	0x00000020


	//----- nvinfo : EIATTR_FRAME_SIZE
	.align		4
.L_9:
        /*003c*/ 	.byte	0x04, 0x11
        /*003e*/ 	.short	(.L_11 - .L_10)
	.align		4
.L_10:
        /*0040*/ 	.word	index@(_Z14cc_link_kernelPKxPKiPiPbi)
        /*0044*/ 	.word	0x00000000


	//----- nvinfo : EIATTR_REGCOUNT
	.align		4
.L_11:
        /*0048*/ 	.byte	0x04, 0x2f
        /*004a*/ 	.short	(.L_13 - .L_12)
	.align		4
.L_12:
        /*004c*/ 	.word	index@(_Z18cc_compress_kernelPii)
        /*0050*/ 	.word	0x0000000a


	//----- nvinfo : EIATTR_FRAME_SIZE
	.align		4
.L_13:
        /*0054*/ 	.byte	0x04, 0x11
        /*0056*/ 	.short	(.L_15 - .L_14)
	.align		4
.L_14:
        /*0058*/ 	.word	index@(_Z18cc_compress_kernelPii)
        /*005c*/ 	.word	0x00000000


	//----- nvinfo : EIATTR_MIN_STACK_SIZE
	.align		4
.L_15:
        /*0060*/ 	.byte	0x04, 0x12
        /*0062*/ 	.short	(.L_17 - .L_16)
	.align		4
.L_16:
        /*0064*/ 	.word	index@(_Z18cc_compress_kernelPii)
        /*0068*/ 	.word	0x00000000


	//----- nvinfo : EIATTR_MIN_STACK_SIZE
	.align		4
.L_17:
        /*006c*/ 	.byte	0x04, 0x12
        /*006e*/ 	.short	(.L_19 - .L_18)
	.align		4
.L_18:
        /*0070*/ 	.word	index@(_Z14cc_link_kernelPKxPKiPiPbi)
        /*0074*/ 	.word	0x00000000


	//----- nvinfo : EIATTR_MIN_STACK_SIZE
	.align		4
.L_19:
        /*0078*/ 	.byte	0x04, 0x12
        /*007a*/ 	.short	(.L_21 - .L_20)
	.align		4
.L_20:
        /*007c*/ 	.word	index@(_Z18cc_sampling_kernelPKxPKiPii)
        /*0080*/ 	.word	0x00000000


	//----- nvinfo : EIATTR_MIN_STACK_SIZE
	.align		4
.L_21:
        /*0084*/ 	.byte	0x04, 0x12
        /*0086*/ 	.short	(.L_23 - .L_22)
	.align		4
.L_22:
        /*0088*/ 	.word	index@(_Z18init_labels_kernelPii)
        /*008c*/ 	.word	0x00000000
.L_23:


//--------------------- .nv.compat                --------------------------
	.section	.nv.compat,"",@"SHT_CUDA_COMPAT_INFO"
	.align	4
        /*0000*/ 	.byte	0x02, 0x09, 0x00, 0x00, 0x02, 0x02, 0x01, 0x00, 0x02, 0x05, 0x05, 0x00, 0x03, 0x07, 0x01, 0x01
        /*0010*/ 	.byte	0x02, 0x03, 0x00, 0x00, 0x02, 0x06, 0x01, 0x00, 0x04, 0x0b, 0x08, 0x00, 0x09, 0x00, 0x00, 0x00
        /*0020*/ 	.byte	0x00, 0x00, 0x00, 0x00


//--------------------- .nv.info._Z18cc_compress_kernelPii --------------------------
	.section	.nv.info._Z18cc_compress_kernelPii,"",@"SHT_CUDA_INFO"
	.sectionflags	@""
	.align	4


	//----- nvinfo : EIATTR_CUDA_API_VERSION
	.align		4
        /*0000*/ 	.byte	0x04, 0x37
        /*0002*/ 	.short	(.L_25 - .L_24)
.L_24:
        /*0004*/ 	.word	0x00000082


	//----- nvinfo : EIATTR_KPARAM_INFO
	.align		4
.L_25:
        /*0008*/ 	.byte	0x04, 0x17
        /*000a*/ 	.short	(.L_27 - .L_26)
.L_26:
        /*000c*/ 	.word	0x00000000
        /*0010*/ 	.short	0x0001
        /*0012*/ 	.short	0x0008
        /*0014*/ 	.byte	0x00, 0xf0, 0x11, 0x00


	//----- nvinfo : EIATTR_KPARAM_INFO
	.align		4
.L_27:
        /*0018*/ 	.byte	0x04, 0x17
        /*001a*/ 	.short	(.L_29 - .L_28)
.L_28:
        /*001c*/ 	.word	0x00000000
        /*0020*/ 	.short	0x0000
        /*0022*/ 	.short	0x0000
        /*0024*/ 	.byte	0x00, 0xf5, 0x21, 0x00


	//----- nvinfo : EIATTR_SPARSE_MMA_MASK
	.align		4
.L_29:
        /*0028*/ 	.byte	0x03, 0x50
        /*002a*/ 	.short	0x0000


	//----- nvinfo : EIATTR_MAXREG_COUNT
	.align		4
        /*002c*/ 	.byte	0x03, 0x1b
        /*002e*/ 	.short	0x00ff


	//----- nvinfo : EIATTR_MERCURY_ISA_VERSION
	.align		4
        /*0030*/ 	.byte	0x03, 0x5f
        /*0032*/ 	.short	0x0101


	//----- nvinfo : EIATTR_VRC_CTA_INIT_COUNT
	.align		4
        /*0034*/ 	.byte	0x02, 0x4a
	.zero		1
	.zero		1


	//----- nvinfo : EIATTR_EXIT_INSTR_OFFSETS
	.align		4
        /*0038*/ 	.byte	0x04, 0x1c
        /*003a*/ 	.short	(.L_31 - .L_30)


	//   ....[0]....
.L_30:
        /*003c*/ 	.word	0x000000a0


	//   ....[1]....
        /*0040*/ 	.word	0x00000140


	//   ....[2]....
        /*0044*/ 	.word	0x00000160


	//----- nvinfo : EIATTR_CBANK_PARAM_SIZE
	.align		4
.L_31:
        /*0048*/ 	.byte	0x03, 0x19
        /*004a*/ 	.short	0x000c


	//----- nvinfo : EIATTR_PARAM_CBANK
	.align		4
        /*004c*/ 	.byte	0x04, 0x0a
        /*004e*/ 	.short	(.L_33 - .L_32)
	.align		4
.L_32:
        /*0050*/ 	.word	index@(.nv.constant0._Z18cc_compress_kernelPii)
        /*0054*/ 	.short	0x0380
        /*0056*/ 	.short	0x000c


	//----- nvinfo : EIATTR_SW_WAR
	.align		4
.L_33:
        /*0058*/ 	.byte	0x04, 0x36
        /*005a*/ 	.short	(.L_35 - .L_34)
.L_34:
        /*005c*/ 	.word	0x00000008
.L_35:


//--------------------- .nv.info._Z14cc_link_kernelPKxPKiPiPbi --------------------------
	.section	.nv.info._Z14cc_link_kernelPKxPKiPiPbi,"",@"SHT_CUDA_INFO"
	.sectionflags	@""
	.align	4


	//----- nvinfo : EIATTR_CUDA_API_VERSION
	.align		4
        /*0000*/ 	.byte	0x04, 0x37
        /*0002*/ 	.short	(.L_37 - .L_36)
.L_36:
        /*0004*/ 	.word	0x00000082


	//----- nvinfo : EIATTR_KPARAM_INFO
	.align		4
.L_37:
        /*0008*/ 	.byte	0x04, 0x17
        /*000a*/ 	.short	(.L_39 - .L_38)
.L_38:
        /*000c*/ 	.word	0x00000000
        /*0010*/ 	.short	0x0004
        /*0012*/ 	.short	0x0020
        /*0014*/ 	.byte	0x00, 0xf0, 0x11, 0x00


	//----- nvinfo : EIATTR_KPARAM_INFO
	.align		4
.L_39:
        /*0018*/ 	.byte	0x04, 0x17
        /*001a*/ 	.short	(.L_41 - .L_40)
.L_40:
        /*001c*/ 	.word	0x00000000
        /*0020*/ 	.short	0x0003
        /*0022*/ 	.short	0x0018
        /*0024*/ 	.byte	0x00, 0xf5, 0x21, 0x00


	//----- nvinfo : EIATTR_KPARAM_INFO
	.align		4
.L_41:
        /*0028*/ 	.byte	0x04, 0x17
        /*002a*/ 	.short	(.L_43 - .L_42)
.L_42:
        /*002c*/ 	.word	0x00000000
        /*0030*/ 	.short	0x0002
        /*0032*/ 	.short	0x0010
        /*0034*/ 	.byte	0x00, 0xf5, 0x21, 0x00


	//----- nvinfo : EIATTR_KPARAM_INFO
	.align		4
.L_43:
        /*0038*/ 	.byte	0x04, 0x17
        /*003a*/ 	.short	(.L_45 - .L_44)
.L_44:
        /*003c*/ 	.word	0x00000000
        /*0040*/ 	.short	0x0001
        /*0042*/ 	.short	0x0008
        /*0044*/ 	.byte	0x00, 0xf5, 0x21, 0x00


	//----- nvinfo : EIATTR_KPARAM_INFO
	.align		4
.L_45:
        /*0048*/ 	.byte	0x04, 0x17
        /*004a*/ 	.short	(.L_47 - .L_46)
.L_46:
        /*004c*/ 	.word	0x00000000
        /*0050*/ 	.short	0x0000
        /*0052*/ 	.short	0x0000
        /*0054*/ 	.byte	0x00, 0xf5, 0x21, 0x00


	//----- nvinfo : EIATTR_SPARSE_MMA_MASK
	.align		4
.L_47:
        /*0058*/ 	.byte	0x03, 0x50
        /*005a*/ 	.short	0x0000


	//----- nvinfo : EIATTR_MAXREG_COUNT
	.align		4
        /*005c*/ 	.byte	0x03, 0x1b
        /*005e*/ 	.short	0x00ff


	//----- nvinfo : EIATTR_MERCURY_ISA_VERSION
	.align		4
        /*0060*/ 	.byte	0x03, 0x5f
        /*0062*/ 	.short	0x0101


	//----- nvinfo : EIATTR_COOP_GROUP_MASK_REGIDS
	.align		4
        /*0064*/ 	.byte	0x04, 0x29
        /*0066*/ 	.short	(.L_49 - .L_48)


	//   ....[0]....
.L_48:
        /*0068*/ 	.word	0xffffffff


	//   ....[1]....
        /*006c*/ 	.word	0xffffffff


	//   ....[2]....
        /*0070*/ 	.word	0xffffffff


	//   ....[3]....
        /*0074*/ 	.word	0xffffffff


	//   ....[4]....
        /*0078*/ 	.word	0xffffffff


	//   ....[5]....
        /*007c*/ 	.word	0xffffffff


	//----- nvinfo : EIATTR_COOP_GROUP_INSTR_OFFSETS
	.align		4
.L_49:
        /*0080*/ 	.byte	0x04, 0x28
        /*0082*/ 	.short	(.L_51 - .L_50)


	//   ....[0]....
.L_50:
        /*0084*/ 	.word	0x00000e10


	//   ....[1]....
        /*0088*/ 	.word	0x00000e40


	//   ....[2]....
        /*008c*/ 	.word	0x00000e60


	//   ....[3]....
        /*0090*/ 	.word	0x00000e80


	//   ....[4]....
        /*0094*/ 	.word	0x00000ea0


	//   ....[5]....
        /*0098*/ 	.word	0x00000ec0


	//----- nvinfo : EIATTR_VRC_CTA_INIT_COUNT
	.align		4
.L_51:
        /*009c*/ 	.byte	0x02, 0x4a
	.zero		1
	.zero		1


	//----- nvinfo : EIATTR_EXIT_INSTR_OFFSETS
	.align		4
        /*00a0*/ 	.byte	0x04, 0x1c
        /*00a2*/ 	.short	(.L_53 - .L_52)


	//   ....[0]....
.L_52:
        /*00a4*/ 	.word	0x000000c0


	//   ....[1]....
        /*00a8*/ 	.word	0x00000ef0


	//   ....[2]....
        /*00ac*/ 	.word	0x00000f70


	//----- nvinfo : EIATTR_CRS_STACK_SIZE
	.align		4
.L_53:
        /*00b0*/ 	.byte	0x04, 0x1e
        /*00b2*/ 	.short	(.L_55 - .L_54)
.L_54:
        /*00b4*/ 	.word	0x00000000


	//----- nvinfo : EIATTR_CBANK_PARAM_SIZE
	.align		4
.L_55:
        /*00b8*/ 	.byte	0x03, 0x19
        /*00ba*/ 	.short	0x0024


	//----- nvinfo : EIATTR_PARAM_CBANK
	.align		4
        /*00bc*/ 	.byte	0x04, 0x0a
        /*00be*/ 	.short	(.L_57 - .L_56)
	.align		4
.L_56:
        /*00c0*/ 	.word	index@(.nv.constant0._Z14cc_link_kernelPKxPKiPiPbi)
        /*00c4*/ 	.short	0x0380
        /*00c6*/ 	.short	0x0024


	//----- nvinfo : EIATTR_SW_WAR
	.align		4
.L_57:
        /*00c8*/ 	.byte	0x04, 0x36
        /*00ca*/ 	.short	(.L_59 - .L_58)
.L_58:
        /*00cc*/ 	.word	0x00000008
.L_59:


//--------------------- .nv.info._Z18cc_sampling_kernelPKxPKiPii --------------------------
	.section	.nv.info._Z18cc_sampling_kernelPKxPKiPii,"",@"SHT_CUDA_INFO"
	.sectionflags	@""
	.align	4


	//----- nvinfo : EIATTR_CUDA_API_VERSION
	.align		4
        /*0000*/ 	.byte	0x04, 0x37
        /*0002*/ 	.short	(.L_61 - .L_60)
.L_60:
        /*0004*/ 	.word	0x00000082


	//----- nvinfo : EIATTR_KPARAM_INFO
	.align		4
.L_61:
        /*0008*/ 	.byte	0x04, 0x17
        /*000a*/ 	.short	(.L_63 - .L_62)
.L_62:
        /*000c*/ 	.word	0x00000000
        /*0010*/ 	.short	0x0003
        /*0012*/ 	.short	0x0018
        /*0014*/ 	.byte	0x00, 0xf0, 0x11, 0x00


	//----- nvinfo : EIATTR_KPARAM_INFO
	.align		4
.L_63:
        /*0018*/ 	.byte	0x04, 0x17
        /*001a*/ 	.short	(.L_65 - .L_64)
.L_64:
        /*001c*/ 	.word	0x00000000
        /*0020*/ 	.short	0x0002
        /*0022*/ 	.short	0x0010
        /*0024*/ 	.byte	0x00, 0xf5, 0x21, 0x00


	//----- nvinfo : EIATTR_KPARAM_INFO
	.align		4
.L_65:
        /*0028*/ 	.byte	0x04, 0x17
        /*002a*/ 	.short	(.L_67 - .L_66)
.L_66:
        /*002c*/ 	.word	0x00000000
        /*0030*/ 	.short	0x0001
        /*0032*/ 	.short	0x0008
        /*0034*/ 	.byte	0x00, 0xf5, 0x21, 0x00


	//----- nvinfo : EIATTR_KPARAM_INFO
	.align		4
.L_67:
        /*0038*/ 	.byte	0x04, 0x17
        /*003a*/ 	.short	(.L_69 - .L_68)
.L_68:
        /*003c*/ 	.word	0x00000000
        /*0040*/ 	.short	0x0000
        /*0042*/ 	.short	0x0000
        /*0044*/ 	.byte	0x00, 0xf5, 0x21, 0x00


	//----- nvinfo : EIATTR_SPARSE_MMA_MASK
	.align		4
.L_69:
        /*0048*/ 	.byte	0x03, 0x50
        /*004a*/ 	.short	0x0000


	//----- nvinfo : EIATTR_MAXREG_COUNT
	.align		4
        /*004c*/ 	.byte	0x03, 0x1b
        /*004e*/ 	.short	0x00ff


	//----- nvinfo : EIATTR_MERCURY_ISA_VERSION
	.align		4
        /*0050*/ 	.byte	0x03, 0x5f
        /*0052*/ 	.short	0x0101


	//----- nvinfo : EIATTR_VRC_CTA_INIT_COUNT
	.align		4
        /*0054*/ 	.byte	0x02, 0x4a
	.zero		1
	.zero		1


	//----- nvinfo : EIATTR_EXIT_INSTR_OFFSETS
	.align		4
        /*0058*/ 	.byte	0x04, 0x1c
        /*005a*/ 	.short	(.L_71 - .L_70)


	//   ....[0]....
.L_70:
        /*005c*/ 	.word	0x000000a0


	//   ....[1]....
        /*0060*/ 	.word	0x000002d0


	//   ....[2]....
        /*0064*/ 	.word	0x000002f0


	//----- nvinfo : EIATTR_CRS_STACK_SIZE
	.align		4
.L_71:
        /*0068*/ 	.byte	0x04, 0x1e
        /*006a*/ 	.short	(.L_73 - .L_72)
.L_72:
        /*006c*/ 	.word	0x00000000


	//----- nvinfo : EIATTR_CBANK_PARAM_SIZE
	.align		4
.L_73:
        /*0070*/ 	.byte	0x03, 0x19
        /*0072*/ 	.short	0x001c


	//----- nvinfo : EIATTR_PARAM_CBANK
	.align		4
        /*0074*/ 	.byte	0x04, 0x0a
        /*0076*/ 	.short	(.L_75 - .L_74)
	.align		4
.L_74:
        /*0078*/ 	.word	index@(.nv.constant0._Z18cc_sampling_kernelPKxPKiPii)
        /*007c*/ 	.short	0x0380
        /*007e*/ 	.short	0x001c


	//----- nvinfo : EIATTR_SW_WAR
	.align		4
.L_75:
        /*0080*/ 	.byte	0x04, 0x36
        /*0082*/ 	.short	(.L_77 - .L_76)
.L_76:
        /*0084*/ 	.word	0x00000008
.L_77:


//--------------------- .nv.info._Z18init_labels_kernelPii --------------------------
	.section	.nv.info._Z18init_labels_kernelPii,"",@"SHT_CUDA_INFO"
	.sectionflags	@""
	.align	4


	//----- nvinfo : EIATTR_CUDA_API_VERSION
	.align		4
        /*0000*/ 	.byte	0x04, 0x37
        /*0002*/ 	.short	(.L_79 - .L_78)
.L_78:
        /*0004*/ 	.word	0x00000082


	//----- nvinfo : EIATTR_KPARAM_INFO
	.align		4
.L_79:
        /*0008*/ 	.byte	0x04, 0x17
        /*000a*/ 	.short	(.L_81 - .L_80)
.L_80:
        /*000c*/ 	.word	0x00000000
        /*0010*/ 	.short	0x0001
        /*0012*/ 	.short	0x0008
        /*0014*/ 	.byte	0x00, 0xf0, 0x11, 0x00


	//----- nvinfo : EIATTR_KPARAM_INFO
	.align		4
.L_81:
        /*0018*/ 	.byte	0x04, 0x17
        /*001a*/ 	.short	(.L_83 - .L_82)
.L_82:
        /*001c*/ 	.word	0x00000000
        /*0020*/ 	.short	0x0000
        /*0022*/ 	.short	0x0000
        /*0024*/ 	.byte	0x00, 0xf5, 0x21, 0x00


	//----- nvinfo : EIATTR_SPARSE_MMA_MASK
	.align		4
.L_83:
        /*0028*/ 	.byte	0x03, 0x50
        /*002a*/ 	.short	0x0000


	//----- nvinfo : EIATTR_MAXREG_COUNT
	.align		4
        /*002c*/ 	.byte	0x03, 0x1b
        /*002e*/ 	.short	0x00ff


	//----- nvinfo : EIATTR_MERCURY_ISA_VERSION
	.align		4
        /*0030*/ 	.byte	0x03, 0x5f
        /*0032*/ 	.short	0x0101


	//----- nvinfo : EIATTR_VRC_CTA_INIT_COUNT
	.align		4
        /*0034*/ 	.byte	0x02, 0x4a
	.zero		1
	.zero		1


	//----- nvinfo : EIATTR_EXIT_INSTR_OFFSETS
	.align		4
        /*0038*/ 	.byte	0x04, 0x1c
        /*003a*/ 	.short	(.L_85 - .L_84)


	//   ....[0]....
.L_84:
        /*003c*/ 	.word	0x000000a0


	//   ....[1]....
        /*0040*/ 	.word	0x00000100


	//----- nvinfo : EIATTR_CBANK_PARAM_SIZE
	.align		4
.L_85:
        /*0044*/ 	.byte	0x03, 0x19
        /*0046*/ 	.short	0x000c


	//----- nvinfo : EIATTR_PARAM_CBANK
	.align		4
        /*0048*/ 	.byte	0x04, 0x0a
        /*004a*/ 	.short	(.L_87 - .L_86)
	.align		4
.L_86:
        /*004c*/ 	.word	index@(.nv.constant0._Z18init_labels_kernelPii)
        /*0050*/ 	.short	0x0380
        /*0052*/ 	.short	0x000c


	//----- nvinfo : EIATTR_SW_WAR
	.align		4
.L_87:
        /*0054*/ 	.byte	0x04, 0x36
        /*0056*/ 	.short	(.L_89 - .L_88)
.L_88:
        /*0058*/ 	.word	0x00000008
.L_89:


//--------------------- .nv.callgraph             --------------------------
	.section	.nv.callgraph,"",@"SHT_CUDA_CALLGRAPH"
	.align	4
	.sectionentsize	8
	.align		4
        /*0000*/ 	.word	0x00000000
	.align		4
        /*0004*/ 	.word	0xffffffff
	.align		4
        /*0008*/ 	.word	0x00000000
	.align		4
        /*000c*/ 	.word	0xfffffffe
	.align		4
        /*0010*/ 	.word	0x00000000
	.align		4
        /*0014*/ 	.word	0xfffffffd
	.align		4
        /*0018*/ 	.word	0x00000000
	.align		4
        /*001c*/ 	.word	0xfffffffc


//--------------------- .text._Z18cc_compress_kernelPii --------------------------
	.section	.text._Z18cc_compress_kernelPii,"ax",@progbits
	.align	128
        .global         _Z18cc_compress_kernelPii
        .type           _Z18cc_compress_kernelPii,@function
        .size           _Z18cc_compress_kernelPii,(.L_x_17 - _Z18cc_compress_kernelPii)
        .other          _Z18cc_compress_kernelPii,@"STO_CUDA_ENTRY STV_DEFAULT"
_Z18cc_compress_kernelPii:
.text._Z18cc_compress_kernelPii:
[----:B------:R-:W-:Y:S01]  /*0000*/  LDC R1, c[0x0][0x37c] ;  /* 0x0000df00ff017b82 */ /* 0x000fe20000000800 */
[----:B------:R-:W0:Y:S07]  /*0010*/  S2R R2, SR_TID.X ;  /* 0x0000000000027919 */ /* 0x000e2e0000002100 */
[----:B------:R-:W0:Y:S01]  /*0020*/  S2UR UR4, SR_CTAID.X ;  /* 0x00000000000479c3 */ /* 0x000e220000002500 */
[----:B------:R-:W1:Y:S01]  /*0030*/  LDCU UR5, c[0x0][0x388] ;  /* 0x00007100ff0577ac */ /* 0x000e620008000800 */
[----:B------:R-:W-:-:S06]  /*0040*/  IMAD.MOV.U32 R3, RZ, RZ, RZ ;  /* 0x000000ffff037224 */ /* 0x000fcc00078e00ff */
[----:B------:R-:W0:Y:S02]  /*0050*/  LDC R5, c[0x0][0x360] ;  /* 0x0000d800ff057b82 */ /* 0x000e240000000800 */
[----:B0-----:R-:W-:Y:S01]  /*0060*/  IMAD.WIDE.U32 R2, R5, UR4, R2 ;  /* 0x0000000405027c25 */ /* 0x001fe2000f8e0002 */
[----:B-1----:R-:W-:Y:S02]  /*0070*/  USHF.R.S32.HI UR4, URZ, 0x1f, UR5 ;  /* 0x0000001fff047899 */ /* 0x002fe40008011405 */
[----:B------:R-:W-:-:S04]  /*0080*/  ISETP.GE.U32.AND P0, PT, R2, UR5, PT ;  /* 0x0000000502007c0c */ /* 0x000fc8000bf06070 */
[----:B------:R-:W-:-:S13]  /*0090*/  ISETP.GE.U32.AND.EX P0, PT, R3, UR4, PT, P0 ;  /* 0x0000000403007c0c */ /* 0x000fda000bf06100 */
[----:B------:R-:W-:Y:S05]  /*00a0*/  @P0 EXIT ;  /* 0x000000000000094d */ /* 0x000fea0003800000 */
[----:B------:R-:W0:Y:S01]  /*00b0*/  LDCU.64 UR6, c[0x0][0x380] ;  /* 0x00007000ff0677ac */ /* 0x000e220008000a00 */
[----:B------:R-:W1:Y:S01]  /*00c0*/  LDCU.64 UR4, c[0x0][0x358] ;  /* 0x00006b00ff0477ac */ /* 0x000e620008000a00 */
[----:B0-----:R-:W-:-:S04]  /*00d0*/  LEA R4, P0, R2, UR6, 0x2 ;  /* 0x0000000602047c11 */ /* 0x001fc8000f8010ff */
[----:B------:R-:W-:Y:S02]  /*00e0*/  LEA.HI.X R5, R2, UR7, R3, 0x2, P0 ;  /* 0x0000000702057c11 */ /* 0x000fe400080f1403 */
[----:B------:R-:W0:Y:S03]  /*00f0*/  LDC.64 R2, c[0x0][0x380] ;  /* 0x0000e000ff027b82 */ /* 0x000e260000000a00 */
[----:B-1----:R-:W0:Y:S02]  /*0100*/  LDG.E R7, desc[UR4][R4.64] ;  /* 0x0000000404077981 */ /* 0x002e24000c1e1900 */
[----:B0-----:R-:W-:-:S06]  /*0110*/  IMAD.WIDE R2, R7, 0x4, R2 ;  /* 0x0000000407027825 */ /* 0x001fcc00078e0202 */
[----:B------:R-:W2:Y:S02]  /*0120*/  LDG.E R2, desc[UR4][R2.64] ;  /* 0x0000000402027981 */ /* 0x000ea4000c1e1900 */
[----:B--2---:R-:W-:-:S13]  /*0130*/  ISETP.NE.AND P0, PT, R7, R2, PT ;  /* 0x000000020700720c */ /* 0x004fda0003f05270 */
[----:B------:R-:W-:Y:S05]  /*0140*/  @!P0 EXIT ;  /* 0x000000000000894d */ /* 0x000fea0003800000 */
[----:B------:R-:W-:Y:S01]  /*0150*/  STG.E desc[UR4][R4.64], R2 ;  /* 0x0000000204007986 */ /* 0x000fe2000c101904 */
[----:B------:R-:W-:Y:S05]  /*0160*/  EXIT ;  /* 0x000000000000794d */ /* 0x000fea0003800000 */
.L_x_0:
[----:B------:R-:W-:-:S00]  /*0170*/  BRA `(.L_x_0) ;  /* 0xfffffffc00fc7947 */ /* 0x000fc0000383ffff */
[----:B------:R-:W-:-:S00]  /*0180*/  NOP ;  /* 0x0000000000007918 */ /* 0x000fc00000000000 */
[----:B------:R-:W-:-:S00]  /*0190*/  NOP ;  /* 0x0000000000007918 */ /* 0x000fc00000000000 */
[----:B------:R-:W-:-:S00]  /*01a0*/  NOP ;  /* 0x0000000000007918 */ /* 0x000fc00000000000 */
[----:B------:R-:W-:-:S00]  /*01b0*/  NOP ;  /* 0x0000000000007918 */ /* 0x000fc00000000000 */
[----:B------:R-:W-:-:S00]  /*01c0*/  NOP ;  /* 0x0000000000007918 */ /* 0x000fc00000000000 */
[----:B------:R-:W-:-:S00]  /*01d0*/  NOP ;  /* 0x0000000000007918 */ /* 0x000fc00000000000 */
[----:B------:R-:W-:-:S00]  /*01e0*/  NOP ;  /* 0x0000000000007918 */ /* 0x000fc00000000000 */
[----:B------:R-:W-:-:S00]  /*01f0*/  NOP ;  /* 0x0000000000007918 */ /* 0x000fc00000000000 */
.L_x_17:


//--------------------- .text._Z14cc_link_kernelPKxPKiPiPbi --------------------------
	.section	.text._Z14cc_link_kernelPKxPKiPiPbi,"ax",@progbits
	.align	128
        .global         _Z14cc_link_kernelPKxPKiPiPbi
        .type           _Z14cc_link_kernelPKxPKiPiPbi,@function
        .size           _Z14cc_link_kernelPKxPKiPiPbi,(.L_x_18 - _Z14cc_link_kernelPKxPKiPiPbi)
        .other          _Z14cc_link_kernelPKxPKiPiPbi,@"STO_CUDA_ENTRY STV_DEFAULT"
_Z14cc_link_kernelPKxPKiPiPbi:
.text._Z14cc_link_kernelPKxPKiPiPbi:
[----:B------:R-:W-:Y:S01]  /*0000*/  LDC R1, c[0x0][0x37c] ;  /* 0x0000df00ff017b82 */ /* 0x000fe20000000800 */
[----:B------:R-:W0:Y:S07]  /*0010*/  S2R R2, SR_TID.X ;  /* 0x0000000000027919 */ /* 0x000e2e0000002100 */
[----:B------:R-:W0:Y:S01]  /*0020*/  S2UR UR4, SR_CTAID.X ;  /* 0x00000000000479c3 */ /* 0x000e220000002500 */
[----:B------:R-:W1:Y:S01]  /*0030*/  LDCU UR5, c[0x0][0x3a0] ;  /* 0x00007400ff0577ac */ /* 0x000e620008000800 */
[----:B------:R-:W-:-:S06]  /*0040*/  IMAD.MOV.U32 R3, RZ, RZ, RZ ;  /* 0x000000ffff037224 */ /* 0x000fcc00078e00ff */
[----:B------:R-:W0:Y:S02]  /*0050*/  LDC R5, c[0x0][0x360] ;  /* 0x0000d800ff057b82 */ /* 0x000e240000000800 */
[----:B0-----:R-:W-:Y:S01]  /*0060*/  IMAD.WIDE.U32 R2, R5, UR4, R2 ;  /* 0x0000000405027c25 */ /* 0x001fe2000f8e0002 */
[----:B-1----:R-:W-:-:S04]  /*0070*/  USHF.R.S32.HI UR4, URZ, 0x1f, UR5 ;  /* 0x0000001fff047899 */ /* 0x002fc80008011405 */
[--C-:B------:R-:W-:Y:S02]  /*0080*/  SHF.R.U64 R0, R2, 0x5, R3.reuse ;  /* 0x0000000502007819 */ /* 0x100fe40000001203 */
[----:B------:R-:W-:Y:S02]  /*0090*/  SHF.R.U32.HI R4, RZ, 0x5, R3 ;  /* 0x00000005ff047819 */ /* 0x000fe40000011603 */
[----:B------:R-:W-:-:S04]  /*00a0*/  ISETP.GE.U32.AND P0, PT, R0, UR5, PT ;  /* 0x0000000500007c0c */ /* 0x000fc8000bf06070 */
[----:B------:R-:W-:-:S13]  /*00b0*/  ISETP.GE.U32.AND.EX P0, PT, R4, UR4, PT, P0 ;  /* 0x0000000404007c0c */ /* 0x000fda000bf06100 */
[----:B------:R-:W-:Y:S05]  /*00c0*/  @P0 EXIT ;  /* 0x000000000000094d */ /* 0x000fea0003800000 */
[----:B------:R-:W0:Y:S01]  /*00d0*/  LDCU.64 UR6, c[0x0][0x380] ;  /* 0x00007000ff0677ac */ /* 0x000e220008000a00 */
[----:B------:R-:W-:Y:S02]  /*00e0*/  IADD3 R6, P0, PT, RZ, RZ, RZ ;  /* 0x000000ffff067210 */ /* 0x000fe40007f1e0ff */
[--C-:B------:R-:W-:Y:S01]  /*00f0*/  SHF.R.S64 R8, RZ, 0x1d, R0.reuse ;  /* 0x0000001dff087819 */ /* 0x100fe20000001000 */
[----:B------:R-:W1:Y:S01]  /*0100*/  LDCU.64 UR4, c[0x0][0x358] ;  /* 0x00006b00ff0477ac */ /* 0x000e620008000a00 */
[----:B------:R-:W-:Y:S02]  /*0110*/  IADD3.X R3, PT, PT, R0, 0x1, RZ, P0, !PT ;  /* 0x0000000100037810 */ /* 0x000fe400007fe4ff */
[----:B------:R-:W-:Y:S01]  /*0120*/  SHF.R.S64 R12, RZ, 0x1e, R0 ;  /* 0x0000001eff0c7819 */ /* 0x000fe20000001000 */
[----:B------:R-:W2:Y:S01]  /*0130*/  LDCU.64 UR8, c[0x0][0x390] ;  /* 0x00007200ff0877ac */ /* 0x000ea20008000a00 */
[----:B------:R-:W-:Y:S02]  /*0140*/  SHF.R.S64 R6, R6, 0x1d, R3 ;  /* 0x0000001d06067819 */ /* 0x000fe40000001003 */
[----:B0-----:R-:W-:-:S02]  /*0150*/  IADD3 R8, P0, PT, R8, UR6, RZ ;  /* 0x0000000608087c10 */ /* 0x001fc4000ff1e0ff */
[----:B------:R-:W-:Y:S02]  /*0160*/  IADD3 R6, P1, PT, R6, UR6, RZ ;  /* 0x0000000606067c10 */ /* 0x000fe4000ff3e0ff */
[----:B------:R-:W-:Y:S02]  /*0170*/  LEA.HI.X.SX32 R9, R0, UR7, 0x3, P0 ;  /* 0x0000000700097c11 */ /* 0x000fe400080f1eff */
[----:B------:R-:W-:-:S04]  /*0180*/  LEA.HI.X.SX32 R7, R3, UR7, 0x3, P1 ;  /* 0x0000000703077c11 */ /* 0x000fc800088f1eff */
[----:B-1----:R-:W3:Y:S01]  /*0190*/  LDG.E.64 R8, desc[UR4][R8.64] ;  /* 0x0000000408087981 */ /* 0x002ee2000c1e1b00 */
[----:B--2---:R-:W-:-:S03]  /*01a0*/  IADD3 R12, P0, PT, R12, UR8, RZ ;  /* 0x000000080c0c7c10 */ /* 0x004fc6000ff1e0ff */
[----:B------:R-:W2:Y:S01]  /*01b0*/  LDG.E.64 R6, desc[UR4][R6.64] ;  /* 0x0000000406067981 */ /* 0x000ea2000c1e1b00 */
[----:B------:R-:W-:-:S05]  /*01c0*/  LEA.HI.X.SX32 R13, R0, UR9, 0x2, P0 ;  /* 0x00000009000d7c11 */ /* 0x000fca00080f16ff */
[----:B------:R-:W4:Y:S01]  /*01d0*/  LDG.E R0, desc[UR4][R12.64] ;  /* 0x000000040c007981 */ /* 0x000f22000c1e1900 */
[----:B------:R-:W-:Y:S01]  /*01e0*/  LOP3.LUT R2, R2, 0x1f, RZ, 0xc0, !PT ;  /* 0x0000001f02027812 */ /* 0x000fe200078ec0ff */
[----:B------:R-:W-:Y:S03]  /*01f0*/  BSSY.RECONVERGENT B0, `(.L_x_1) ;  /* 0x00000c1000007945 */ /* 0x000fe60003800200 */
[----:B---3--:R-:W-:-:S05]  /*0200*/  IADD3 R4, P0, PT, R8, R2, RZ ;  /* 0x0000000208047210 */ /* 0x008fca0007f1e0ff */
[----:B------:R-:W-:Y:S01]  /*0210*/  IMAD.X R3, RZ, RZ, R9, P0 ;  /* 0x000000ffff037224 */ /* 0x000fe200000e0609 */
[----:B--2---:R-:W-:-:S04]  /*0220*/  ISETP.GE.U32.AND P0, PT, R4, R6, PT ;  /* 0x000000060400720c */ /* 0x004fc80003f06070 */
[----:B------:R-:W-:Y:S01]  /*0230*/  ISETP.GE.AND.EX P0, PT, R3, R7, PT, P0 ;  /* 0x000000070300720c */ /* 0x000fe20003f06300 */
[----:B----4-:R-:W-:-:S12]  /*0240*/  IMAD.MOV.U32 R21, RZ, RZ, R0 ;  /* 0x000000ffff157224 */ /* 0x010fd800078e0000 */
[----:B------:R-:W-:Y:S05]  /*0250*/  @P0 BRA `(.L_x_2) ;  /* 0x0000000800e80947 */ /* 0x000fea0003800000 */
[----:B------:R-:W-:Y:S01]  /*0260*/  IADD3 R11, P1, PT, R4, 0x20, RZ ;  /* 0x00000020040b7810 */ /* 0x000fe20007f3e0ff */
[----:B------:R-:W-:Y:S01]  /*0270*/  BSSY.RECONVERGENT B1, `(.L_x_3) ;  /* 0x000005e000017945 */ /* 0x000fe20003800200 */
[----:B------:R-:W-:Y:S01]  /*0280*/  LOP3.LUT R5, RZ, R8, RZ, 0x33, !PT ;  /* 0x00000008ff057212 */ /* 0x000fe200078e33ff */
[----:B------:R-:W-:Y:S01]  /*0290*/  IMAD.MOV.U32 R21, RZ, RZ, R0 ;  /* 0x000000ffff157224 */ /* 0x000fe200078e0000 */
[----:B------:R-:W-:Y:S01]  /*02a0*/  ISETP.GT.U32.AND P0, PT, R6, R11, PT ;  /* 0x0000000b0600720c */ /* 0x000fe20003f04070 */
[----:B------:R-:W-:Y:S01]  /*02b0*/  IMAD.X R15, RZ, RZ, R3, P1 ;  /* 0x000000ffff0f7224 */ /* 0x000fe200008e0603 */
[----:B------:R-:W-:-:S04]  /*02c0*/  LOP3.LUT R8, RZ, R9, RZ, 0x33, !PT ;  /* 0x00000009ff087212 */ /* 0x000fc800078e33ff */
[----:B------:R-:W-:-:S04]  /*02d0*/  ISETP.GT.AND.EX P0, PT, R7, R15, PT, P0 ;  /* 0x0000000f0700720c */ /* 0x000fc80003f04300 */
[----:B------:R-:W-:Y:S02]  /*02e0*/  SEL R6, R6, R11, P0 ;  /* 0x0000000b06067207 */ /* 0x000fe40000000000 */
[----:B------:R-:W-:Y:S02]  /*02f0*/  SEL R9, R7, R15, P0 ;  /* 0x0000000f07097207 */ /* 0x000fe40000000000 */
[----:B------:R-:W-:-:S04]  /*0300*/  IADD3 R7, P0, P1, -R2, R6, R5 ;  /* 0x0000000602077210 */ /* 0x000fc8000791e105 */
[----:B------:R-:W-:Y:S02]  /*0310*/  IADD3.X R8, PT, PT, R9, -0x1, R8, P0, P1 ;  /* 0xffffffff09087810 */ /* 0x000fe400007e2408 */
[C---:B------:R-:W-:Y:S02]  /*0320*/  ISETP.GE.U32.AND P1, PT, R7.reuse, 0x1e0, PT ;  /* 0x000001e00700780c */ /* 0x040fe40003f26070 */
[----:B------:R-:W-:Y:S02]  /*0330*/  SHF.R.U64 R5, R7, 0x5, R8 ;  /* 0x0000000507057819 */ /* 0x000fe40000001208 */
[----:B------:R-:W-:Y:S02]  /*0340*/  ISETP.GE.U32.AND.EX P1, PT, R8, RZ, PT, P1 ;  /* 0x000000ff0800720c */ /* 0x000fe40003f26110 */
[----:B------:R-:W-:-:S04]  /*0350*/  IADD3 R5, P2, PT, R5, 0x1, RZ ;  /* 0x0000000105057810 */ /* 0x000fc80007f5e0ff */
[----:B------:R-:W-:Y:S02]  /*0360*/  LOP3.LUT R6, R5, 0xf, RZ, 0xc0, !PT ;  /* 0x0000000f05067812 */ /* 0x000fe400078ec0ff */
[----:B------:R-:W-:Y:S02]  /*0370*/  LEA.HI.X R7, R8, RZ, RZ, 0x1b, P2 ;  /* 0x000000ff08077211 */ /* 0x000fe400010fdcff */
[----:B------:R-:W-:-:S04]  /*0380*/  ISETP.NE.U32.AND P0, PT, R6, RZ, PT ;  /* 0x000000ff0600720c */ /* 0x000fc80003f05070 */
[----:B------:R-:W-:Y:S01]  /*0390*/  ISETP.NE.AND.EX P0, PT, RZ, RZ, PT, P0 ;  /* 0x000000ffff00720c */ /* 0x000fe20003f05300 */
[----:B------:R-:W-:-:S12]  /*03a0*/  @!P1 BRA `(.L_x_4) ;  /* 0x0000000400289947 */ /* 0x000fd80003800000 */
[----:B------:R-:W0:Y:S01]  /*03b0*/  LDCU.64 UR6, c[0x0][0x388] ;  /* 0x00007100ff0677ac */ /* 0x000e220008000a00 */
[----:B------:R-:W-:Y:S01]  /*03c0*/  LOP3.LUT R7, R7, 0xfffffff, RZ, 0xc0, !PT ;  /* 0x0fffffff07077812 */ /* 0x000fe200078ec0ff */
[----:B------:R-:W-:Y:S01]  /*03d0*/  IMAD.MOV.U32 R21, RZ, RZ, R0 ;  /* 0x000000ffff157224 */ /* 0x000fe200078e0000 */
[----:B------:R-:W-:Y:S02]  /*03e0*/  LOP3.LUT R8, R5, 0xfffffff0, RZ, 0xc0, !PT ;  /* 0xfffffff005087812 */ /* 0x000fe400078ec0ff */
[----:B0-----:R-:W-:-:S04]  /*03f0*/  LEA R16, P1, R4, UR6, 0x2 ;  /* 0x0000000604107c11 */ /* 0x001fc8000f8210ff */
[----:B------:R-:W-:Y:S02]  /*0400*/  IADD3 R16, P2, PT, R16, 0x400, RZ ;  /* 0x0000040010107810 */ /* 0x000fe40007f5e0ff */
[----:B------:R-:W-:-:S05]  /*0410*/  LEA.HI.X R17, R4, UR7, R3, 0x2, P1 ;  /* 0x0000000704117c11 */ /* 0x000fca00088f1403 */
[----:B------:R-:W-:-:S07]  /*0420*/  IMAD.X R17, RZ, RZ, R17, P2 ;  /* 0x000000ffff117224 */ /* 0x000fce00010e0611 */
.L_x_5:
[----:B------:R-:W2:Y:S01]  /*0430*/  LDG.E R19, desc[UR4][R16.64+-0x400] ;  /* 0xfffc000410137981 */ /* 0x000ea2000c1e1900 */
[----:B------:R-:W2:Y:S03]  /*0440*/  LDC.64 R14, c[0x0][0x390] ;  /* 0x0000e400ff0e7b82 */ /* 0x000ea60000000a00 */
[----:B------:R-:W3:Y:S04]  /*0450*/  LDG.E R27, desc[UR4][R16.64+-0x380] ;  /* 0xfffc8004101b7981 */ /* 0x000ee8000c1e1900 */
[----:B------:R-:W4:Y:S04]  /*0460*/  LDG.E R29, desc[UR4][R16.64+-0x300] ;  /* 0xfffd0004101d7981 */ /* 0x000f28000c1e1900 */
[----:B------:R-:W5:Y:S04]  /*0470*/  LDG.E R25, desc[UR4][R16.64+-0x280] ;  /* 0xfffd800410197981 */ /* 0x000f68000c1e1900 */
[----:B------:R-:W5:Y:S04]  /*0480*/  LDG.E R11, desc[UR4][R16.64+-0x200] ;  /* 0xfffe0004100b7981 */ /* 0x000f68000c1e1900 */
[----:B------:R-:W5:Y:S04]  /*0490*/  LDG.E R23, desc[UR4][R16.64+-0x180] ;  /* 0xfffe800410177981 */ /* 0x000f68000c1e1900 */
[----:B------:R-:W5:Y:S01]  /*04a0*/  LDG.E R22, desc[UR4][R16.64+-0x100] ;  /* 0xffff000410167981 */ /* 0x000f62000c1e1900 */
[----:B--2---:R-:W-:-:S04]  /*04b0*/  IMAD.WIDE R18, R19, 0x4, R14 ;  /* 0x0000000413127825 */ /* 0x004fc800078e020e */
[--C-:B---3--:R-:W-:Y:S02]  /*04c0*/  IMAD.WIDE R26, R27, 0x4, R14.reuse ;  /* 0x000000041b1a7825 */ /* 0x108fe400078e020e */
[----:B------:R-:W2:Y:S02]  /*04d0*/  LDG.E R19, desc[UR4][R18.64] ;  /* 0x0000000412137981 */ /* 0x000ea4000c1e1900 */
[--C-:B----4-:R-:W-:Y:S02]  /*04e0*/  IMAD.WIDE R28, R29, 0x4, R14.reuse ;  /* 0x000000041d1c7825 */ /* 0x110fe400078e020e */
[----:B------:R-:W2:Y:S02]  /*04f0*/  LDG.E R20, desc[UR4][R26.64] ;  /* 0x000000041a147981 */ /* 0x000ea4000c1e1900 */
[--C-:B-----5:R-:W-:Y:S02]  /*0500*/  IMAD.WIDE R24, R25, 0x4, R14.reuse ;  /* 0x0000000419187825 */ /* 0x120fe400078e020e */
[----:B------:R0:W3:Y:S02]  /*0510*/  LDG.E R9, desc[UR4][R28.64] ;  /* 0x000000041c097981 */ /* 0x0000e4000c1e1900 */
[----:B------:R-:W-:-:S02]  /*0520*/  IMAD.WIDE R10, R11, 0x4, R14 ;  /* 0x000000040b0a7825 */ /* 0x000fc400078e020e */
[----:B------:R-:W3:Y:S04]  /*0530*/  LDG.E R18, desc[UR4][R24.64] ;  /* 0x0000000418127981 */ /* 0x000ee8000c1e1900 */
[----:B------:R-:W4:Y:S01]  /*0540*/  LDG.E R10, desc[UR4][R10.64] ;  /* 0x000000040a0a7981 */ /* 0x000f22000c1e1900 */
[----:B0-----:R-:W-:-:S03]  /*0550*/  IMAD.WIDE R28, R23, 0x4, R14 ;  /* 0x00000004171c7825 */ /* 0x001fc600078e020e */
[----:B------:R-:W5:Y:S04]  /*0560*/  LDG.E R23, desc[UR4][R16.64+-0x80] ;  /* 0xffff800410177981 */ /* 0x000f68000c1e1900 */
[----:B------:R-:W4:Y:S04]  /*0570*/  LDG.E R29, desc[UR4][R28.64] ;  /* 0x000000041c1d7981 */ /* 0x000f28000c1e1900 */
[----:B------:R-:W5:Y:S04]  /*0580*/  LDG.E R25, desc[UR4][R16.64] ;  /* 0x0000000410197981 */ /* 0x000f68000c1e1900 */
[----:B------:R-:W5:Y:S04]  /*0590*/  LDG.E R26, desc[UR4][R16.64+0x80] ;  /* 0x00008004101a7981 */ /* 0x000f68000c1e1900 */
[----:B------:R-:W5:Y:S01]  /*05a0*/  LDG.E R27, desc[UR4][R16.64+0x100] ;  /* 0x00010004101b7981 */ /* 0x000f62000c1e1900 */
[----:B--2---:R-:W-:-:S03]  /*05b0*/  VIMNMX3 R19, R19, R21, R20, PT ;  /* 0x000000151313720f */ /* 0x004fc60003800114 */
[----:B------:R-:W2:Y:S04]  /*05c0*/  LDG.E R20, desc[UR4][R16.64+0x180] ;  /* 0x0001800410147981 */ /* 0x000ea8000c1e1900 */
[----:B------:R-:W2:Y:S01]  /*05d0*/  LDG.E R21, desc[UR4][R16.64+0x200] ;  /* 0x0002000410157981 */ /* 0x000ea2000c1e1900 */
[----:B---3--:R-:W-:-:S03]  /*05e0*/  VIMNMX3 R9, R9, R19, R18, PT ;  /* 0x000000130909720f */ /* 0x008fc60003800112 */
[----:B------:R-:W3:Y:S04]  /*05f0*/  LDG.E R18, desc[UR4][R16.64+0x280] ;  /* 0x0002800410127981 */ /* 0x000ee8000c1e1900 */
[----:B------:R-:W3:Y:S01]  /*0600*/  LDG.E R19, desc[UR4][R16.64+0x300] ;  /* 0x0003000410137981 */ /* 0x000ee2000c1e1900 */
[----:B----4-:R-:W-:-:S03]  /*0610*/  VIMNMX3 R9, R10, R9, R29, PT ;  /* 0x000000090a09720f */ /* 0x010fc6000380011d */
[----:B------:R-:W4:Y:S01]  /*0620*/  LDG.E R29, desc[UR4][R16.64+0x380] ;  /* 0x00038004101d7981 */ /* 0x000f22000c1e1900 */
[----:B------:R-:W-:-:S04]  /*0630*/  IMAD.WIDE R10, R22, 0x4, R14 ;  /* 0x00000004160a7825 */ /* 0x000fc800078e020e */
[--C-:B-----5:R-:W-:Y:S02]  /*0640*/  IMAD.WIDE R22, R23, 0x4, R14.reuse ;  /* 0x0000000417167825 */ /* 0x120fe400078e020e */
[----:B------:R-:W5:Y:S02]  /*0650*/  LDG.E R10, desc[UR4][R10.64] ;  /* 0x000000040a0a7981 */ /* 0x000f64000c1e1900 */
[----:B------:R-:W-:-:S06]  /*0660*/  IMAD.WIDE R24, R25, 0x4, R14 ;  /* 0x0000000419187825 */ /* 0x000fcc00078e020e */
[----:B------:R-:W5:Y:S04]  /*0670*/  LDG.E R24, desc[UR4][R24.64] ;  /* 0x0000000418187981 */ /* 0x000f68000c1e1900 */
[----:B------:R0:W5:Y:S02]  /*0680*/  LDG.E R11, desc[UR4][R22.64] ;  /* 0x00000004160b7981 */ /* 0x000164000c1e1900 */
[----:B0-----:R-:W-:-:S04]  /*0690*/  IMAD.WIDE R22, R26, 0x4, R14 ;  /* 0x000000041a167825 */ /* 0x001fc800078e020e */
[--C-:B------:R-:W-:Y:S01]  /*06a0*/  IMAD.WIDE R26, R27, 0x4, R14.reuse ;  /* 0x000000041b1a7825 */ /* 0x100fe200078e020e */
[----:B------:R2:W5:Y:S05]  /*06b0*/  LDG.E R25, desc[UR4][R22.64] ;  /* 0x0000000416197981 */ /* 0x00056a000c1e1900 */
[----:B------:R-:W5:Y:S01]  /*06c0*/  LDG.E R26, desc[UR4][R26.64] ;  /* 0x000000041a1a7981 */ /* 0x000f62000c1e1900 */
[----:B--2---:R-:W-:-:S04]  /*06d0*/  IMAD.WIDE R22, R20, 0x4, R14 ;  /* 0x0000000414167825 */ /* 0x004fc800078e020e */
[--C-:B------:R-:W-:Y:S01]  /*06e0*/  IMAD.WIDE R20, R21, 0x4, R14.reuse ;  /* 0x0000000415147825 */ /* 0x100fe200078e020e */
[----:B------:R3:W2:Y:S05]  /*06f0*/  LDG.E R27, desc[UR4][R22.64] ;  /* 0x00000004161b7981 */ /* 0x0006aa000c1e1900 */
[----:B------:R-:W2:Y:S01]  /*0700*/  LDG.E R20, desc[UR4][R20.64] ;  /* 0x0000000414147981 */ /* 0x000ea2000c1e1900 */
[----:B---3--:R-:W-:-:S04]  /*0710*/  IMAD.WIDE R22, R18, 0x4, R14 ;  /* 0x0000000412167825 */ /* 0x008fc800078e020e */
[--C-:B------:R-:W-:Y:S01]  /*0720*/  IMAD.WIDE R18, R19, 0x4, R14.reuse ;  /* 0x0000000413127825 */ /* 0x100fe200078e020e */
[----:B------:R-:W3:Y:S03]  /*0730*/  LDG.E R28, desc[UR4][R22.64] ;  /* 0x00000004161c7981 */ /* 0x000ee6000c1e1900 */
[----:B----4-:R-:W-:Y:S02]  /*0740*/  IMAD.WIDE R14, R29, 0x4, R14 ;  /* 0x000000041d0e7825 */ /* 0x010fe400078e020e */
[----:B------:R-:W4:Y:S04]  /*0750*/  LDG.E R18, desc[UR4][R18.64] ;  /* 0x0000000412127981 */ /* 0x000f28000c1e1900 */
[----:B------:R-:W4:Y:S01]  /*0760*/  LDG.E R14, desc[UR4][R14.64] ;  /* 0x000000040e0e7981 */ /* 0x000f22000c1e1900 */
[----:B------:R-:W-:-:S04]  /*0770*/  IADD3 R8, P1, PT, R8, -0x10, RZ ;  /* 0xfffffff008087810 */ /* 0x000fc80007f3e0ff */
[----:B------:R-:W-:Y:S02]  /*0780*/  IADD3.X R7, PT, PT, R7, -0x1, RZ, P1, !PT ;  /* 0xffffffff07077810 */ /* 0x000fe40000ffe4ff */
[----:B------:R-:W-:Y:S02]  /*0790*/  ISETP.NE.U32.AND P1, PT, R8, RZ, PT ;  /* 0x000000ff0800720c */ /* 0x000fe40003f25070 */
[----:B-----5:R-:W-:Y:S02]  /*07a0*/  VIMNMX3 R9, R10, R9, R11, PT ;  /* 0x000000090a09720f */ /* 0x020fe4000380010b */
[----:B------:R-:W-:Y:S02]  /*07b0*/  ISETP.NE.AND.EX P1, PT, R7, RZ, PT, P1 ;  /* 0x000000ff0700720c */ /* 0x000fe40003f25310 */
[----:B------:R-:W-:Y:S02]  /*07c0*/  IADD3 R4, P2, PT, R4, 0x200, RZ ;  /* 0x0000020004047810 */ /* 0x000fe40007f5e0ff */
[----:B------:R-:W-:-:S02]  /*07d0*/  IADD3 R16, P3, PT, R16, 0x800, RZ ;  /* 0x0000080010107810 */ /* 0x000fc40007f7e0ff */
[----:B------:R-:W-:-:S03]  /*07e0*/  VIMNMX3 R9, R24, R9, R25, PT ;  /* 0x000000091809720f */ /* 0x000fc60003800119 */
[----:B------:R-:W-:Y:S02]  /*07f0*/  IMAD.X R17, RZ, RZ, R17, P3 ;  /* 0x000000ffff117224 */ /* 0x000fe400018e0611 */
[----:B------:R-:W-:Y:S01]  /*0800*/  IMAD.X R3, RZ, RZ, R3, P2 ;  /* 0x000000ffff037224 */ /* 0x000fe200010e0603 */
[----:B--2---:R-:W-:-:S04]  /*0810*/  VIMNMX3 R9, R26, R9, R27, PT ;  /* 0x000000091a09720f */ /* 0x004fc8000380011b */
[----:B---3--:R-:W-:-:S04]  /*0820*/  VIMNMX3 R9, R20, R9, R28, PT ;  /* 0x000000091409720f */ /* 0x008fc8000380011c */
[----:B----4-:R-:W-:Y:S01]  /*0830*/  VIMNMX3 R21, R18, R9, R14, PT ;  /* 0x000000091215720f */ /* 0x010fe2000380010e */
[----:B------:R-:W-:Y:S06]  /*0840*/  @P1 BRA `(.L_x_5) ;  /* 0xfffffff800f81947 */ /* 0x000fec000383ffff */
.L_x_4:
[----:B------:R-:W-:Y:S05]  /*0850*/  BSYNC.RECONVERGENT B1 ;  /* 0x0000000000017941 */ /* 0x000fea0003800200 */
.L_x_3:
[----:B------:R-:W-:Y:S05]  /*0860*/  @!P0 BRA `(.L_x_2) ;  /* 0x0000000400648947 */ /* 0x000fea0003800000 */
[----:B------:R-:W-:Y:S01]  /*0870*/  ISETP.GE.U32.AND P0, PT, R6, 0x8, PT ;  /* 0x000000080600780c */ /* 0x000fe20003f06070 */
[----:B------:R-:W-:Y:S01]  /*0880*/  BSSY.RECONVERGENT B1, `(.L_x_6) ;  /* 0x0000028000017945 */ /* 0x000fe20003800200 */
[----:B------:R-:W-:Y:S02]  /*0890*/  LOP3.LUT R22, R5, 0x7, RZ, 0xc0, !PT ;  /* 0x0000000705167812 */ /* 0x000fe400078ec0ff */
[----:B------:R-:W-:Y:S02]  /*08a0*/  ISETP.GE.U32.AND.EX P0, PT, RZ, RZ, PT, P0 ;  /* 0x000000ffff00720c */ /* 0x000fe40003f06100 */
[----:B------:R-:W-:-:S04]  /*08b0*/  ISETP.NE.U32.AND P1, PT, R22, RZ, PT ;  /* 0x000000ff1600720c */ /* 0x000fc80003f25070 */
[----:B------:R-:W-:-:S07]  /*08c0*/  ISETP.NE.AND.EX P1, PT, RZ, RZ, PT, P1 ;  /* 0x000000ffff00720c */ /* 0x000fce0003f25310 */
[----:B------:R-:W-:Y:S06]  /*08d0*/  @!P0 BRA `(.L_x_7) ;  /* 0x0000000000888947 */ /* 0x000fec0003800000 */
[----:B------:R-:W0:Y:S01]  /*08e0*/  LDCU.64 UR6, c[0x0][0x388] ;  /* 0x00007100ff0677ac */ /* 0x000e220008000a00 */
[----:B------:R-:W1:Y:S01]  /*08f0*/  LDC.64 R6, c[0x0][0x390] ;  /* 0x0000e400ff067b82 */ /* 0x000e620000000a00 */
[----:B0-----:R-:W-:-:S04]  /*0900*/  LEA R28, P0, R4, UR6, 0x2 ;  /* 0x00000006041c7c11 */ /* 0x001fc8000f8010ff */
[----:B------:R-:W-:-:S05]  /*0910*/  LEA.HI.X R29, R4, UR7, R3, 0x2, P0 ;  /* 0x00000007041d7c11 */ /* 0x000fca00080f1403 */
[----:B------:R-:W1:Y:S04]  /*0920*/  LDG.E R19, desc[UR4][R28.64+0x80] ;  /* 0x000080041c137981 */ /* 0x000e68000c1e1900 */
[----:B------:R-:W2:Y:S04]  /*0930*/  LDG.E R27, desc[UR4][R28.64] ;  /* 0x000000041c1b7981 */ /* 0x000ea8000c1e1900 */
[----:B------:R-:W3:Y:S04]  /*0940*/  LDG.E R9, desc[UR4][R28.64+0x100] ;  /* 0x000100041c097981 */ /* 0x000ee8000c1e1900 */
[----:B------:R-:W4:Y:S04]  /*0950*/  LDG.E R11, desc[UR4][R28.64+0x180] ;  /* 0x000180041c0b7981 */ /* 0x000f28000c1e1900 */
[----:B------:R-:W5:Y:S04]  /*0960*/  LDG.E R15, desc[UR4][R28.64+0x200] ;  /* 0x000200041c0f7981 */ /* 0x000f68000c1e1900 */
[----:B------:R-:W5:Y:S04]  /*0970*/  LDG.E R17, desc[UR4][R28.64+0x280] ;  /* 0x000280041c117981 */ /* 0x000f68000c1e1900 */
[----:B------:R-:W5:Y:S04]  /*0980*/  LDG.E R25, desc[UR4][R28.64+0x300] ;  /* 0x000300041c197981 */ /* 0x000f68000c1e1900 */
[----:B------:R-:W5:Y:S01]  /*0990*/  LDG.E R23, desc[UR4][R28.64+0x380] ;  /* 0x000380041c177981 */ /* 0x000f62000c1e1900 */
[----:B-1----:R-:W-:-:S04]  /*09a0*/  IMAD.WIDE R18, R19, 0x4, R6 ;  /* 0x0000000413127825 */ /* 0x002fc800078e0206 */
[--C-:B--2---:R-:W-:Y:S02]  /*09b0*/  IMAD.WIDE R26, R27, 0x4, R6.reuse ;  /* 0x000000041b1a7825 */ /* 0x104fe400078e0206 */
[----:B------:R-:W2:Y:S02]  /*09c0*/  LDG.E R18, desc[UR4][R18.64] ;  /* 0x0000000412127981 */ /* 0x000ea4000c1e1900 */
[--C-:B---3--:R-:W-:Y:S02]  /*09d0*/  IMAD.WIDE R8, R9, 0x4, R6.reuse ;  /* 0x0000000409087825 */ /* 0x108fe400078e0206 */
[----:B------:R-:W2:Y:S02]  /*09e0*/  LDG.E R20, desc[UR4][R26.64] ;  /* 0x000000041a147981 */ /* 0x000ea4000c1e1900 */
[--C-:B----4-:R-:W-:Y:S02]  /*09f0*/  IMAD.WIDE R10, R11, 0x4, R6.reuse ;  /* 0x000000040b0a7825 */ /* 0x110fe400078e0206 */
[----:B------:R-:W3:Y:S02]  /*0a00*/  LDG.E R8, desc[UR4][R8.64] ;  /* 0x0000000408087981 */ /* 0x000ee4000c1e1900 */
[----:B-----5:R-:W-:-:S02]  /*0a10*/  IMAD.WIDE R14, R15, 0x4, R6 ;  /* 0x000000040f0e7825 */ /* 0x020fc400078e0206 */
[----:B------:R-:W3:Y:S02]  /*0a20*/  LDG.E R11, desc[UR4][R10.64] ;  /* 0x000000040a0b7981 */ /* 0x000ee4000c1e1900 */
[--C-:B------:R-:W-:Y:S02]  /*0a30*/  IMAD.WIDE R16, R17, 0x4, R6.reuse ;  /* 0x0000000411107825 */ /* 0x100fe400078e0206 */
[----:B------:R-:W4:Y:S02]  /*0a40*/  LDG.E R15, desc[UR4][R14.64] ;  /* 0x000000040e0f7981 */ /* 0x000f24000c1e1900 */
[--C-:B------:R-:W-:Y:S02]  /*0a50*/  IMAD.WIDE R24, R25, 0x4, R6.reuse ;  /* 0x0000000419187825 */ /* 0x100fe400078e0206 */
[----:B------:R-:W4:Y:S02]  /*0a60*/  LDG.E R16, desc[UR4][R16.64] ;  /* 0x0000000410107981 */ /* 0x000f24000c1e1900 */
[----:B------:R-:W-:-:S02]  /*0a70*/  IMAD.WIDE R6, R23, 0x4, R6 ;  /* 0x0000000417067825 */ /* 0x000fc400078e0206 */
[----:B------:R-:W5:Y:S04]  /*0a80*/  LDG.E R25, desc[UR4][R24.64] ;  /* 0x0000000418197981 */ /* 0x000f68000c1e1900 */
[----:B------:R-:W5:Y:S01]  /*0a90*/  LDG.E R6, desc[UR4][R6.64] ;  /* 0x0000000406067981 */ /* 0x000f62000c1e1900 */
[----:B------:R-:W-:-:S05]  /*0aa0*/  IADD3 R4, P0, PT, R4, 0x100, RZ ;  /* 0x0000010004047810 */ /* 0x000fca0007f1e0ff */
[----:B------:R-:W-:Y:S01]  /*0ab0*/  IMAD.X R3, RZ, RZ, R3, P0 ;  /* 0x000000ffff037224 */ /* 0x000fe200000e0603 */
[----:B--2---:R-:W-:-:S04]  /*0ac0*/  VIMNMX3 R18, R20, R21, R18, PT ;  /* 0x000000151412720f */ /* 0x004fc80003800112 */
[----:B---3--:R-:W-:-:S04]  /*0ad0*/  VIMNMX3 R18, R8, R18, R11, PT ;  /* 0x000000120812720f */ /* 0x008fc8000380010b */
[----:B----4-:R-:W-:-:S04]  /*0ae0*/  VIMNMX3 R18, R15, R18, R16, PT ;  /* 0x000000120f12720f */ /* 0x010fc80003800110 */
[----:B-----5:R-:W-:-:S07]  /*0af0*/  VIMNMX3 R21, R25, R18, R6, PT ;  /* 0x000000121915720f */ /* 0x020fce0003800106 */
.L_x_7:
[----:B------:R-:W-:Y:S05]  /*0b00*/  BSYNC.RECONVERGENT B1 ;  /* 0x0000000000017941 */ /* 0x000fea0003800200 */
.L_x_6:
        /* <DEDUP_REMOVED lines=15> */
[----:B------:R-:W4:Y:S01]  /*0c00*/  LDG.E R19, desc[UR4][R10.64+0x180] ;  /* 0x000180040a137981 */ /* 0x000f22000c1e1900 */
[----:B-1----:R-:W-:-:S04]  /*0c10*/  IMAD.WIDE R14, R15, 0x4, R6 ;  /* 0x000000040f0e7825 */ /* 0x002fc800078e0206 */
[--C-:B--2---:R-:W-:Y:S02]  /*0c20*/  IMAD.WIDE R8, R9, 0x4, R6.reuse ;  /* 0x0000000409087825 */ /* 0x104fe400078e0206 */
[----:B------:R-:W2:Y:S02]  /*0c30*/  LDG.E R14, desc[UR4][R14.64] ;  /* 0x000000040e0e7981 */ /* 0x000ea4000c1e1900 */
[--C-:B---3--:R-:W-:Y:S02]  /*0c40*/  IMAD.WIDE R16, R17, 0x4, R6.reuse ;  /* 0x0000000411107825 */ /* 0x108fe400078e0206 */
[----:B------:R-:W2:Y:S02]  /*0c50*/  LDG.E R8, desc[UR4][R8.64] ;  /* 0x0000000408087981 */ /* 0x000ea4000c1e1900 */
[----:B----4-:R-:W-:Y:S02]  /*0c60*/  IMAD.WIDE R6, R19, 0x4, R6 ;  /* 0x0000000413067825 */ /* 0x010fe400078e0206 */
[----:B------:R-:W3:Y:S04]  /*0c70*/  LDG.E R16, desc[UR4][R16.64] ;  /* 0x0000000410107981 */ /* 0x000ee8000c1e1900 */
[----:B------:R-:W3:Y:S01]  /*0c80*/  LDG.E R6, desc[UR4][R6.64] ;  /* 0x0000000406067981 */ /* 0x000ee2000c1e1900 */
[----:B------:R-:W-:-:S05]  /*0c90*/  IADD3 R4, P0, PT, R4, 0x80, RZ ;  /* 0x0000008004047810 */ /* 0x000fca0007f1e0ff */
[----:B------:R-:W-:Y:S01]  /*0ca0*/  IMAD.X R3, RZ, RZ, R3, P0 ;  /* 0x000000ffff037224 */ /* 0x000fe200000e0603 */
[----:B--2---:R-:W-:-:S04]  /*0cb0*/  VIMNMX3 R21, R14, R21, R8, PT ;  /* 0x000000150e15720f */ /* 0x004fc80003800108 */
[----:B---3--:R-:W-:-:S07]  /*0cc0*/  VIMNMX3 R21, R16, R21, R6, PT ;  /* 0x000000151015720f */ /* 0x008fce0003800106 */
.L_x_9:
[----:B------:R-:W-:Y:S05]  /*0cd0*/  BSYNC.RECONVERGENT B1 ;  /* 0x0000000000017941 */ /* 0x000fea0003800200 */
.L_x_8:
[----:B------:R-:W-:Y:S05]  /*0ce0*/  @!P1 BRA `(.L_x_2) ;  /* 0x0000000000449947 */ /* 0x000fea0003800000 */
[----:B------:R-:W0:Y:S01]  /*0cf0*/  LDCU.64 UR6, c[0x0][0x388] ;  /* 0x00007100ff0677ac */ /* 0x000e220008000a00 */
[----:B------:R-:W1:Y:S01]  /*0d00*/  LDC.64 R6, c[0x0][0x390] ;  /* 0x0000e400ff067b82 */ /* 0x000e620000000a00 */
[----:B------:R-:W-:-:S05]  /*0d10*/  IADD3 R10, P1, PT, RZ, -R5, RZ ;  /* 0x80000005ff0a7210 */ /* 0x000fca0007f3e0ff */
[----:B------:R-:W-:Y:S01]  /*0d20*/  IMAD.X R11, RZ, RZ, -0x1, P1 ;  /* 0xffffffffff0b7424 */ /* 0x000fe200008e06ff */
[----:B0-----:R-:W-:-:S04]  /*0d30*/  LEA R8, P0, R4, UR6, 0x2 ;  /* 0x0000000604087c11 */ /* 0x001fc8000f8010ff */
[----:B------:R-:W-:-:S09]  /*0d40*/  LEA.HI.X R9, R4, UR7, R3, 0x2, P0 ;  /* 0x0000000704097c11 */ /* 0x000fd200080f1403 */
.L_x_10:
[----:B------:R-:W1:Y:S01]  /*0d50*/  LDG.E R5, desc[UR4][R8.64] ;  /* 0x0000000408057981 */ /* 0x000e62000c1e1900 */
[----:B------:R-:W-:-:S05]  /*0d60*/  IADD3 R10, P0, PT, R10, 0x1, RZ ;  /* 0x000000010a0a7810 */ /* 0x000fca0007f1e0ff */
[----:B------:R-:W-:Y:S01]  /*0d70*/  IMAD.X R11, RZ, RZ, R11, P0 ;  /* 0x000000ffff0b7224 */ /* 0x000fe200000e060b */
[----:B------:R-:W-:Y:S01]  /*0d80*/  ISETP.NE.U32.AND P0, PT, R10, RZ, PT ;  /* 0x000000ff0a00720c */ /* 0x000fe20003f05070 */
[----:B-1----:R-:W-:-:S06]  /*0d90*/  IMAD.WIDE R4, R5, 0x4, R6 ;  /* 0x0000000405047825 */ /* 0x002fcc00078e0206 */
[----:B------:R-:W2:Y:S01]  /*0da0*/  LDG.E R4, desc[UR4][R4.64] ;  /* 0x0000000404047981 */ /* 0x000ea2000c1e1900 */
[----:B------:R-:W-:Y:S02]  /*0db0*/  ISETP.NE.AND.EX P0, PT, R11, RZ, PT, P0 ;  /* 0x000000ff0b00720c */ /* 0x000fe40003f05300 */
[----:B------:R-:W-:-:S05]  /*0dc0*/  IADD3 R8, P1, PT, R8, 0x80, RZ ;  /* 0x0000008008087810 */ /* 0x000fca0007f3e0ff */
[----:B------:R-:W-:Y:S01]  /*0dd0*/  IMAD.X R9, RZ, RZ, R9, P1 ;  /* 0x000000ffff097224 */ /* 0x000fe200008e0609 */
[----:B--2---:R-:W-:-:S05]  /*0de0*/  VIMNMX R21, PT, PT, R4, R21, PT ;  /* 0x0000001504157248 */ /* 0x004fca0003fe0100 */
[----:B------:R-:W-:Y:S05]  /*0df0*/  @P0 BRA `(.L_x_10) ;  /* 0xfffffffc00d40947 */ /* 0x000fea000383ffff */
.L_x_2:
[----:B------:R-:W-:Y:S05]  /*0e00*/  BSYNC.RECONVERGENT B0 ;  /* 0x0000000000007941 */ /* 0x000fea0003800200 */
.L_x_1:
[----:B------:R-:W0:Y:S01]  /*0e10*/  SHFL.DOWN PT, R4, R21, 0x10, 0x1f ;  /* 0x0a001f0015047f89 */ /* 0x000e2200000e0000 */
[----:B------:R-:W-:Y:S02]  /*0e20*/  ISETP.NE.U32.AND P1, PT, R2, RZ, PT ;  /* 0x000000ff0200720c */ /* 0x000fe40003f25070 */
[----:B0-----:R-:W-:-:S05]  /*0e30*/  VIMNMX R4, PT, PT, R4, R21, PT ;  /* 0x0000001504047248 */ /* 0x001fca0003fe0100 */
[----:B------:R-:W0:Y:S02]  /*0e40*/  SHFL.DOWN PT, R3, R4, 0x8, 0x1f ;  /* 0x09001f0004037f89 */ /* 0x000e2400000e0000 */
[----:B0-----:R-:W-:-:S05]  /*0e50*/  VIMNMX R3, PT, PT, R4, R3, PT ;  /* 0x0000000304037248 */ /* 0x001fca0003fe0100 */
[----:B------:R-:W0:Y:S02]  /*0e60*/  SHFL.DOWN PT, R6, R3, 0x4, 0x1f ;  /* 0x08801f0003067f89 */ /* 0x000e2400000e0000 */
[----:B0-----:R-:W-:-:S05]  /*0e70*/  VIMNMX R6, PT, PT, R3, R6, PT ;  /* 0x0000000603067248 */ /* 0x001fca0003fe0100 */
[----:B------:R-:W0:Y:S02]  /*0e80*/  SHFL.DOWN PT, R5, R6, 0x2, 0x1f ;  /* 0x08401f0006057f89 */ /* 0x000e2400000e0000 */
[----:B0-----:R-:W-:-:S05]  /*0e90*/  VIMNMX R5, PT, PT, R6, R5, PT ;  /* 0x0000000506057248 */ /* 0x001fca0003fe0100 */
[----:B------:R-:W0:Y:S02]  /*0ea0*/  SHFL.DOWN PT, R8, R5, 0x1, 0x1f ;  /* 0x08201f0005087f89 */ /* 0x000e2400000e0000 */
[----:B0-----:R-:W-:-:S05]  /*0eb0*/  VIMNMX R8, PT, PT, R5, R8, PT ;  /* 0x0000000805087248 */ /* 0x001fca0003fe0100 */
[----:B------:R-:W0:Y:S02]  /*0ec0*/  SHFL.IDX PT, R7, R8, RZ, 0x1f ;  /* 0x00001fff08077589 */ /* 0x000e2400000e0000 */
[----:B0-----:R-:W-:-:S04]  /*0ed0*/  ISETP.GE.AND P0, PT, R7, R0, PT ;  /* 0x000000000700720c */ /* 0x001fc80003f06270 */
[----:B------:R-:W-:-:S13]  /*0ee0*/  ISETP.NE.OR.EX P0, PT, RZ, RZ, P0, P1 ;  /* 0x000000ffff00720c */ /* 0x000fda0000705710 */
[----:B------:R-:W-:Y:S05]  /*0ef0*/  @P0 EXIT ;  /* 0x000000000000094d */ /* 0x000fea0003800000 */
[----:B------:R-:W0:Y:S01]  /*0f00*/  LDC.64 R2, c[0x0][0x390] ;  /* 0x0000e400ff027b82 */ /* 0x000e220000000a00 */
[----:B------:R-:W-:Y:S07]  /*0f10*/  REDG.E.MIN.S32.STRONG.GPU desc[UR4][R12.64], R7 ;  /* 0x000000070c00798e */ /* 0x000fee000c92e304 */
[----:B------:R-:W1:Y:S01]  /*0f20*/  LDC.64 R4, c[0x0][0x398] ;  /* 0x0000e600ff047b82 */ /* 0x000e620000000a00 */
[----:B0-----:R-:W-:-:S04]  /*0f30*/  IMAD.WIDE R2, R0, 0x4, R2 ;  /* 0x0000000400027825 */ /* 0x001fc800078e0202 */
[----:B------:R-:W-:Y:S01]  /*0f40*/  IMAD.MOV.U32 R0, RZ, RZ, 0x1 ;  /* 0x00000001ff007424 */ /* 0x000fe200078e00ff */
[----:B------:R-:W-:Y:S04]  /*0f50*/  REDG.E.MIN.S32.STRONG.GPU desc[UR4][R2.64], R7 ;  /* 0x000000070200798e */ /* 0x000fe8000c92e304 */
[----:B-1----:R-:W-:Y:S01]  /*0f60*/  STG.E.U8 desc[UR4][R4.64], R0 ;  /* 0x0000000004007986 */ /* 0x002fe2000c101104 */
[----:B------:R-:W-:Y:S05]  /*0f70*/  EXIT ;  /* 0x000000000000794d */ /* 0x000fea0003800000 */
.L_x_11:
        /* <DEDUP_REMOVED lines=16> */
.L_x_18:


//--------------------- .text._Z18cc_sampling_kernelPKxPKiPii --------------------------
	.section	.text._Z18cc_sampling_kernelPKxPKiPii,"ax",@progbits
	.align	128
        .global         _Z18cc_sampling_kernelPKxPKiPii
        .type           _Z18cc_sampling_kernelPKxPKiPii,@function
        .size           _Z18cc_sampling_kernelPKxPKiPii,(.L_x_19 - _Z18cc_sampling_kernelPKxPKiPii)
        .other          _Z18cc_sampling_kernelPKxPKiPii,@"STO_CUDA_ENTRY STV_DEFAULT"
_Z18cc_sampling_kernelPKxPKiPii:
.text._Z18cc_sampling_kernelPKxPKiPii:
        /* <DEDUP_REMOVED lines=13> */
[----:B------:R-:W2:Y:S01]  /*00d0*/  LDCU.64 UR8, c[0x0][0x390] ;  /* 0x00007200ff0877ac */ /* 0x000ea20008000a00 */
[----:B0-----:R-:W-:-:S04]  /*00e0*/  LEA R4, P0, R2, UR6, 0x3 ;  /* 0x0000000602047c11 */ /* 0x001fc8000f8018ff */
[C---:B------:R-:W-:Y:S01]  /*00f0*/  LEA.HI.X R5, R2.reuse, UR7, R3, 0x3, P0 ;  /* 0x0000000702057c11 */ /* 0x040fe200080f1c03 */
[----:B------:R-:W0:Y:S04]  /*0100*/  LDCU.64 UR6, c[0x0][0x388] ;  /* 0x00007100ff0677ac */ /* 0x000e280008000a00 */
[----:B-1----:R-:W3:Y:S04]  /*0110*/  LDG.E.64 R6, desc[UR4][R4.64+0x8] ;  /* 0x0000080404067981 */ /* 0x002ee8000c1e1b00 */
[----:B------:R-:W3:Y:S01]  /*0120*/  LDG.E.64 R16, desc[UR4][R4.64] ;  /* 0x0000000404107981 */ /* 0x000ee2000c1e1b00 */
[----:B--2---:R-:W-:-:S04]  /*0130*/  LEA R8, P0, R2, UR8, 0x2 ;  /* 0x0000000802087c11 */ /* 0x004fc8000f8010ff */
[----:B------:R-:W-:-:S05]  /*0140*/  LEA.HI.X R9, R2, UR9, R3, 0x2, P0 ;  /* 0x0000000902097c11 */ /* 0x000fca00080f1403 */
[----:B------:R-:W2:Y:S01]  /*0150*/  LDG.E R0, desc[UR4][R8.64] ;  /* 0x0000000408007981 */ /* 0x000ea2000c1e1900 */
[----:B------:R-:W-:Y:S01]  /*0160*/  BSSY.RECONVERGENT B0, `(.L_x_12) ;  /* 0x0000015000007945 */ /* 0x000fe20003800200 */
[----:B---3--:R-:W-:-:S04]  /*0170*/  ISETP.GE.U32.AND P0, PT, R16, R6, PT ;  /* 0x000000061000720c */ /* 0x008fc80003f06070 */
[----:B------:R-:W-:Y:S01]  /*0180*/  ISETP.GE.AND.EX P0, PT, R17, R7, PT, P0 ;  /* 0x000000071100720c */ /* 0x000fe20003f06300 */
[----:B--2---:R-:W-:-:S12]  /*0190*/  IMAD.MOV.U32 R11, RZ, RZ, R0 ;  /* 0x000000ffff0b7224 */ /* 0x004fd800078e0000 */
[----:B0-----:R-:W-:Y:S05]  /*01a0*/  @P0 BRA `(.L_x_13) ;  /* 0x0000000000400947 */ /* 0x001fea0003800000 */
[----:B------:R-:W-:Y:S02]  /*01b0*/  IMAD.MOV.U32 R15, RZ, RZ, R16 ;  /* 0x000000ffff0f7224 */ /* 0x000fe400078e0010 */
[----:B------:R-:W-:Y:S02]  /*01c0*/  IMAD.MOV.U32 R4, RZ, RZ, R17 ;  /* 0x000000ffff047224 */ /* 0x000fe400078e0011 */
[----:B------:R-:W-:-:S07]  /*01d0*/  IMAD.MOV.U32 R11, RZ, RZ, R0 ;  /* 0x000000ffff0b7224 */ /* 0x000fce00078e0000 */
.L_x_14:
[----:B------:R-:W-:-:S04]  /*01e0*/  LEA R2, P0, R15, UR6, 0x2 ;  /* 0x000000060f027c11 */ /* 0x000fc8000f8010ff */
[----:B------:R-:W-:-:S05]  /*01f0*/  LEA.HI.X R3, R15, UR7, R4, 0x2, P0 ;  /* 0x000000070f037c11 */ /* 0x000fca00080f1404 */
[----:B------:R-:W2:Y:S01]  /*0200*/  LDG.E R2, desc[UR4][R2.64] ;  /* 0x0000000402027981 */ /* 0x000ea2000c1e1900 */
[C---:B------:R-:W-:Y:S02]  /*0210*/  IADD3 R5, P2, PT, R15.reuse, 0x1, RZ ;  /* 0x000000010f057810 */ /* 0x040fe40007f5e0ff */
[----:B------:R-:W-:Y:S02]  /*0220*/  ISETP.GT.U32.AND P1, PT, R15, R16, PT ;  /* 0x000000100f00720c */ /* 0x000fe40003f24070 */
[----:B------:R-:W-:Y:S01]  /*0230*/  ISETP.GE.U32.AND P0, PT, R5, R6, PT ;  /* 0x000000060500720c */ /* 0x000fe20003f06070 */
[----:B------:R-:W-:Y:S01]  /*0240*/  IMAD.X R13, RZ, RZ, R4, P2 ;  /* 0x000000ffff0d7224 */ /* 0x000fe200010e0604 */
[----:B------:R-:W-:Y:S01]  /*0250*/  ISETP.GT.AND.EX P1, PT, R4, R17, PT, P1 ;  /* 0x000000110400720c */ /* 0x000fe20003f24310 */
[----:B------:R-:W-:Y:S02]  /*0260*/  IMAD.MOV.U32 R15, RZ, RZ, R5 ;  /* 0x000000ffff0f7224 */ /* 0x000fe400078e0005 */
[----:B------:R-:W-:Y:S01]  /*0270*/  IMAD.MOV.U32 R4, RZ, RZ, R13 ;  /* 0x000000ffff047224 */ /* 0x000fe200078e000d */
[----:B------:R-:W-:-:S02]  /*0280*/  ISETP.GE.AND.EX P0, PT, R13, R7, PT, P0 ;  /* 0x000000070d00720c */ /* 0x000fc40003f06300 */
[----:B--2---:R-:W-:-:S11]  /*0290*/  VIMNMX R11, PT, PT, R2, R11, PT ;  /* 0x0000000b020b7248 */ /* 0x004fd60003fe0100 */
[----:B------:R-:W-:Y:S05]  /*02a0*/  @!P0 BRA !P1, `(.L_x_14) ;  /* 0xfffffffc00cc8947 */ /* 0x000fea000483ffff */
.L_x_13:
[----:B------:R-:W-:Y:S05]  /*02b0*/  BSYNC.RECONVERGENT B0 ;  /* 0x0000000000007941 */ /* 0x000fea0003800200 */
.L_x_12:
[----:B------:R-:W-:-:S13]  /*02c0*/  ISETP.GE.AND P0, PT, R11, R0, PT ;  /* 0x000000000b00720c */ /* 0x000fda0003f06270 */
[----:B------:R-:W-:Y:S05]  /*02d0*/  @P0 EXIT ;  /* 0x000000000000094d */ /* 0x000fea0003800000 */
[----:B------:R-:W-:Y:S01]  /*02e0*/  REDG.E.MIN.S32.STRONG.GPU desc[UR4][R8.64], R11 ;  /* 0x0000000b0800798e */ /* 0x000fe2000c92e304 */
[----:B------:R-:W-:Y:S05]  /*02f0*/  EXIT ;  /* 0x000000000000794d */ /* 0x000fea0003800000 */
.L_x_15:
        /* <DEDUP_REMOVED lines=16> */
.L_x_19:


//--------------------- .text._Z18init_labels_kernelPii --------------------------
	.section	.text._Z18init_labels_kernelPii,"ax",@progbits
	.align	128
        .global         _Z18init_labels_kernelPii
        .type           _Z18init_labels_kernelPii,@function
        .size           _Z18init_labels_kernelPii,(.L_x_20 - _Z18init_labels_kernelPii)
        .other          _Z18init_labels_kernelPii,@"STO_CUDA_ENTRY STV_DEFAULT"
_Z18init_labels_kernelPii:
.text._Z18init_labels_kernelPii:
        /* <DEDUP_REMOVED lines=14> */
[----:B------:R-:W-:-:S05]  /*00e0*/  LEA.HI.X R5, R2, UR7, R3, 0x2, P0 ;  /* 0x0000000702057c11 */ /* 0x000fca00080f1403 */
[----:B-1----:R-:W-:Y:S01]  /*00f0*/  STG.E desc[UR4][R4.64], R2 ;  /* 0x0000000204007986 */ /* 0x002fe2000c101904 */
[----:B------:R-:W-:Y:S05]  /*0100*/  EXIT ;  /* 0x000000000000794d */ /* 0x000fea0003800000 */
.L_x_16:
        /* <DEDUP_REMOVED lines=15> */
.L_x_20:


//--------------------- .nv.shared.reserved.0     --------------------------
	.section	.nv.shared.reserved.0,"aw",@nobits
	.weak		__nv_reservedSMEM_offset_0_alias
	.size		__nv_reservedSMEM_offset_0_alias, 0, 64
	.other		__nv_reservedSMEM_offset_0_alias,@"STO_CUDA_RESERVED_SHARED STV_DEFAULT"
__nv_reservedSMEM_offset_0_alias:
	.zero		0
	.zero		64


//--------------------- .nv.constant0._Z18cc_compress_kernelPii --------------------------
	.section	.nv.constant0._Z18cc_compress_kernelPii,"a",@progbits
	.sectionflags	@""
	.align	4
.nv.constant0._Z18cc_compress_kernelPii:
	.zero		908


//--------------------- .nv.constant0._Z14cc_link_kernelPKxPKiPiPbi --------------------------
	.section	.nv.constant0._Z14cc_link_kernelPKxPKiPiPbi,"a",@progbits
	.sectionflags	@""
	.align	4
.nv.constant0._Z14cc_link_kernelPKxPKiPiPbi:
	.zero		932


//--------------------- .nv.constant0._Z18cc_sampling_kernelPKxPKiPii --------------------------
	.section	.nv.constant0._Z18cc_sampling_kernelPKxPKiPii,"a",@progbits
	.sectionflags	@""
	.align	4
.nv.constant0._Z18cc_sampling_kernelPKxPKiPii:
	.zero		924


//--------------------- .nv.constant0._Z18init_labels_kernelPii --------------------------
	.section	.nv.constant0._Z18init_labels_kernelPii,"a",@progbits
	.sectionflags	@""
	.align	4
.nv.constant0._Z18init_labels_kernelPii:
	.zero		908


//--------------------- SYMBOLS --------------------------

	.type		.nv.reservedSmem.offset0,@object
	.size		.nv.reservedSmem.offset0,0x4
